	.target	sm_103a

	.elftype	@"ET_EXEC"


//--------------------- .note.nv.tkinfo           --------------------------
	.section	.note.nv.tkinfo,"",@"SHT_NOTE"
	.sectionflags	@"SHF_NOTE_NV_TKINFO"
	.tkinfo
        /*0018*/ 	.word	0x00000002
        /*0030*/ 	.string	""
        /*0030*/ 	.string	"ptxas"
        /*0030*/ 	.string	"Cuda compilation tools, release 13.0, V13.0.88"
        /*0030*/ 	.string	"Build cuda_13.0.r13.0/compiler.36424714_0"
        /*0030*/ 	.string	"-arch sm_103a -m 64 "



//--------------------- .note.nv.cuinfo           --------------------------
	.section	.note.nv.cuinfo,"",@"SHT_NOTE"
	.sectionflags	@"SHF_NOTE_NV_CUINFO"
        /*0018*/ 	.short	0x0002
        /*001a*/ 	.short	0x0067
        /*001c*/ 	.short	0x0082
	.zero		2


//--------------------- .nv.info                  --------------------------
	.section	.nv.info,"",@"SHT_CUDA_INFO"
	.align	4


	//----- nvinfo : EIATTR_REGCOUNT
	.align		4
        /*0000*/ 	.byte	0x04, 0x2f
        /*0002*/ 	.short	(.L_12 - .L_11)
	.align		4
.L_11:
        /*0004*/ 	.word	index@(_ZN7cutlass13device_kernelIN5flash11enable_sm90INS1_16FlashAttnFwdSm90INS1_25CollectiveMainloopFwdSm90ILi2EN4cute5tupleIJNS5_1CILi1EEES8_S8_EEENS6_IJNS7_ILi192EEENS7_ILi144EEENS7_ILi96EEEEEELi96ENS_10bfloat16_tEfNS_4arch4Sm90ELb1ELb0ELb0ELb1ELb0ELb1ELb0ELb0ELb1ELb0ELb0ELb0EEENS1_21CollectiveEpilogueFwdINS6_IJSA_SC_SB_EEES9_SE_SG_Li384ELb1ELb0ELb0ELb0EEENS1_36VarlenDynamicPersistentTileSchedulerILi192ELi144ELi384ELi32ELb0ELb0ELb1ELb1ELb1ELb1EEEEEEEEEvNT_6ParamsE)
        /*0008*/ 	.word	0x00000004


	//----- nvinfo : EIATTR_FRAME_SIZE
	.align		4
.L_12:
        /*000c*/ 	.byte	0x04, 0x11
        /*000e*/ 	.short	(.L_14 - .L_13)
	.align		4
.L_13:
        /*0010*/ 	.word	index@(_ZN7cutlass13device_kernelIN5flash11enable_sm90INS1_16FlashAttnFwdSm90INS1_25CollectiveMainloopFwdSm90ILi2EN4cute5tupleIJNS5_1CILi1EEES8_S8_EEENS6_IJNS7_ILi192EEENS7_ILi144EEENS7_ILi96EEEEEELi96ENS_10bfloat16_tEfNS_4arch4Sm90ELb1ELb0ELb0ELb1ELb0ELb1ELb0ELb0ELb1ELb0ELb0ELb0EEENS1_21CollectiveEpilogueFwdINS6_IJSA_SC_SB_EEES9_SE_SG_Li384ELb1ELb0ELb0ELb0EEENS1_36VarlenDynamicPersistentTileSchedulerILi192ELi144ELi384ELi32ELb0ELb0ELb1ELb1ELb1ELb1EEEEEEEEEvNT_6ParamsE)
        /*0014*/ 	.word	0x00000000


	//----- nvinfo : EIATTR_REGCOUNT
	.align		4
.L_14:
        /*0018*/ 	.byte	0x04, 0x2f
        /*001a*/ 	.short	(.L_16 - .L_15)
	.align		4
.L_15:
        /*001c*/ 	.word	index@(_ZN7cutlass13device_kernelIN5flash11enable_sm90INS1_16FlashAttnFwdSm90INS1_25CollectiveMainloopFwdSm90ILi2EN4cute5tupleIJNS5_1CILi1EEES8_S8_EEENS6_IJNS7_ILi192EEENS7_ILi144EEENS7_ILi96EEEEEELi96ENS_10bfloat16_tEfNS_4arch4Sm90ELb1ELb0ELb0ELb1ELb0ELb0ELb0ELb0ELb1ELb0ELb0ELb0EEENS1_21CollectiveEpilogueFwdINS6_IJSA_SC_SB_EEES9_SE_SG_Li384ELb1ELb0ELb0ELb0EEENS1_36VarlenDynamicPersistentTileSchedulerILi192ELi144ELi384ELi32ELb0ELb0ELb1ELb1ELb1ELb1EEEEEEEEEvNT_6ParamsE)
        /*0020*/ 	.word	0x00000004


	//----- nvinfo : EIATTR_FRAME_SIZE
	.align		4
.L_16:
        /*0024*/ 	.byte	0x04, 0x11
        /*0026*/ 	.short	(.L_18 - .L_17)
	.align		4
.L_17:
        /*0028*/ 	.word	index@(_ZN7cutlass13device_kernelIN5flash11enable_sm90INS1_16FlashAttnFwdSm90INS1_25CollectiveMainloopFwdSm90ILi2EN4cute5tupleIJNS5_1CILi1EEES8_S8_EEENS6_IJNS7_ILi192EEENS7_ILi144EEENS7_ILi96EEEEEELi96ENS_10bfloat16_tEfNS_4arch4Sm90ELb1ELb0ELb0ELb1ELb0ELb0ELb0ELb0ELb1ELb0ELb0ELb0EEENS1_21CollectiveEpilogueFwdINS6_IJSA_SC_SB_EEES9_SE_SG_Li384ELb1ELb0ELb0ELb0EEENS1_36VarlenDynamicPersistentTileSchedulerILi192ELi144ELi384ELi32ELb0ELb0ELb1ELb1ELb1ELb1EEEEEEEEEvNT_6ParamsE)
        /*002c*/ 	.word	0x00000000


	//----- nvinfo : EIATTR_REGCOUNT
	.align		4
.L_18:
        /*0030*/ 	.byte	0x04, 0x2f
        /*0032*/ 	.short	(.L_20 - .L_19)
	.align		4
.L_19:
        /*0034*/ 	.word	index@(_ZN7cutlass13device_kernelIN5flash11enable_sm90INS1_16FlashAttnFwdSm90INS1_25CollectiveMainloopFwdSm90ILi2EN4cute5tupleIJNS5_1CILi1EEES8_S8_EEENS6_IJNS7_ILi192EEENS7_ILi144EEENS7_ILi96EEEEEELi96ENS_10bfloat16_tEfNS_4arch4Sm90ELb1ELb0ELb0ELb0ELb0ELb0ELb0ELb0ELb1ELb0ELb0ELb0EEENS1_21CollectiveEpilogueFwdINS6_IJSA_SC_SB_EEES9_SE_SG_Li384ELb0ELb0ELb0ELb0EEENS1_30DynamicPersistentTileSchedulerILi384ELi32ELb0ELb0ELb1EEEEEEEEEvNT_6ParamsE)
        /*0038*/ 	.word	0x00000004


	//----- nvinfo : EIATTR_FRAME_SIZE
	.align		4
.L_20:
        /*003c*/ 	.byte	0x04, 0x11
        /*003e*/ 	.short	(.L_22 - .L_21)
	.align		4
.L_21:
        /*0040*/ 	.word	index@(_ZN7cutlass13device_kernelIN5flash11enable_sm90INS1_16FlashAttnFwdSm90INS1_25CollectiveMainloopFwdSm90ILi2EN4cute5tupleIJNS5_1CILi1EEES8_S8_EEENS6_IJNS7_ILi192EEENS7_ILi144EEENS7_ILi96EEEEEELi96ENS_10bfloat16_tEfNS_4arch4Sm90ELb1ELb0ELb0ELb0ELb0ELb0ELb0ELb0ELb1ELb0ELb0ELb0EEENS1_21CollectiveEpilogueFwdINS6_IJSA_SC_SB_EEES9_SE_SG_Li384ELb0ELb0ELb0ELb0EEENS1_30DynamicPersistentTileSchedulerILi384ELi32ELb0ELb0ELb1EEEEEEEEEvNT_6ParamsE)
        /*0044*/ 	.word	0x00000000


	//----- nvinfo : EIATTR_REGCOUNT
	.align		4
.L_22:
        /*0048*/ 	.byte	0x04, 0x2f
        /*004a*/ 	.short	(.L_24 - .L_23)
	.align		4
.L_23:
        /*004c*/ 	.word	index@(_ZN7cutlass13device_kernelIN5flash11enable_sm90INS1_16FlashAttnFwdSm90INS1_25CollectiveMainloopFwdSm90ILi2EN4cute5tupleIJNS5_1CILi1EEES8_S8_EEENS6_IJNS7_ILi192EEENS7_ILi128EEENS7_ILi96EEEEEELi96ENS_10bfloat16_tEfNS_4arch4Sm90ELb0ELb1ELb0ELb1ELb0ELb1ELb0ELb0ELb1ELb0ELb0ELb0EEENS1_21CollectiveEpilogueFwdINS6_IJSA_SC_SB_EEES9_SE_SG_Li384ELb1ELb0ELb0ELb0EEENS1_36VarlenDynamicPersistentTileSchedulerILi192ELi128ELi384ELi32ELb0ELb0ELb1ELb1ELb0ELb1EEEEEEEEEvNT_6ParamsE)
        /*0050*/ 	.word	0x00000004


	//----- nvinfo : EIATTR_FRAME_SIZE
	.align		4
.L_24:
        /*0054*/ 	.byte	0x04, 0x11
        /*0056*/ 	.short	(.L_26 - .L_25)
	.align		4
.L_25:
        /*0058*/ 	.word	index@(_ZN7cutlass13device_kernelIN5flash11enable_sm90INS1_16FlashAttnFwdSm90INS1_25CollectiveMainloopFwdSm90ILi2EN4cute5tupleIJNS5_1CILi1EEES8_S8_EEENS6_IJNS7_ILi192EEENS7_ILi128EEENS7_ILi96EEEEEELi96ENS_10bfloat16_tEfNS_4arch4Sm90ELb0ELb1ELb0ELb1ELb0ELb1ELb0ELb0ELb1ELb0ELb0ELb0EEENS1_21CollectiveEpilogueFwdINS6_IJSA_SC_SB_EEES9_SE_SG_Li384ELb1ELb0ELb0ELb0EEENS1_36VarlenDynamicPersistentTileSchedulerILi192ELi128ELi384ELi32ELb0ELb0ELb1ELb1ELb0ELb1EEEEEEEEEvNT_6ParamsE)
        /*005c*/ 	.word	0x00000000


	//----- nvinfo : EIATTR_REGCOUNT
	.align		4
.L_26:
        /*0060*/ 	.byte	0x04, 0x2f
        /*0062*/ 	.short	(.L_28 - .L_27)
	.align		4
.L_27:
        /*0064*/ 	.word	index@(_ZN7cutlass13device_kernelIN5flash11enable_sm90INS1_16FlashAttnFwdSm90INS1_25CollectiveMainloopFwdSm90ILi2EN4cute5tupleIJNS5_1CILi1EEES8_S8_EEENS6_IJNS7_ILi192EEENS7_ILi128EEENS7_ILi96EEEEEELi96ENS_10bfloat16_tEfNS_4arch4Sm90ELb0ELb1ELb0ELb1ELb0ELb0ELb0ELb0ELb1ELb0ELb0ELb0EEENS1_21CollectiveEpilogueFwdINS6_IJSA_SC_SB_EEES9_SE_SG_Li384ELb1ELb0ELb0ELb0EEENS1_36VarlenDynamicPersistentTileSchedulerILi192ELi128ELi384ELi32ELb0ELb0ELb1ELb1ELb0ELb1EEEEEEEEEvNT_6ParamsE)
        /*0068*/ 	.word	0x00000004


	//----- nvinfo : EIATTR_FRAME_SIZE
	.align		4
.L_28:
        /*006c*/ 	.byte	0x04, 0x11
        /*006e*/ 	.short	(.L_30 - .L_29)
	.align		4
.L_29:
        /*0070*/ 	.word	index@(_ZN7cutlass13device_kernelIN5flash11enable_sm90INS1_16FlashAttnFwdSm90INS1_25CollectiveMainloopFwdSm90ILi2EN4cute5tupleIJNS5_1CILi1EEES8_S8_EEENS6_IJNS7_ILi192EEENS7_ILi128EEENS7_ILi96EEEEEELi96ENS_10bfloat16_tEfNS_4arch4Sm90ELb0ELb1ELb0ELb1ELb0ELb0ELb0ELb0ELb1ELb0ELb0ELb0EEENS1_21CollectiveEpilogueFwdINS6_IJSA_SC_SB_EEES9_SE_SG_Li384ELb1ELb0ELb0ELb0EEENS1_36VarlenDynamicPersistentTileSchedulerILi192ELi128ELi384ELi32ELb0ELb0ELb1ELb1ELb0ELb1EEEEEEEEEvNT_6ParamsE)
        /*0074*/ 	.word	0x00000000


	//----- nvinfo : EIATTR_REGCOUNT
	.align		4
.L_30:
        /*0078*/ 	.byte	0x04, 0x2f
        /*007a*/ 	.short	(.L_32 - .L_31)
	.align		4
.L_31:
        /*007c*/ 	.word	index@(_ZN7cutlass13device_kernelIN5flash11enable_sm90INS1_16FlashAttnFwdSm90INS1_25CollectiveMainloopFwdSm90ILi2EN4cute5tupleIJNS5_1CILi1EEES8_S8_EEENS6_IJNS7_ILi192EEENS7_ILi128EEENS7_ILi96EEEEEELi96ENS_10bfloat16_tEfNS_4arch4Sm90ELb0ELb1ELb0ELb0ELb0ELb0ELb0ELb0ELb1ELb0ELb0ELb0EEENS1_21CollectiveEpilogueFwdINS6_IJSA_SC_SB_EEES9_SE_SG_Li384ELb0ELb0ELb0ELb0EEENS1_30DynamicPersistentTileSchedulerILi384ELi32ELb0ELb0ELb1EEEEEEEEEvNT_6ParamsE)
        /*0080*/ 	.word	0x00000004


	//----- nvinfo : EIATTR_FRAME_SIZE
	.align		4
.L_32:
        /*0084*/ 	.byte	0x04, 0x11
        /*0086*/ 	.short	(.L_34 - .L_33)
	.align		4
.L_33:
        /*0088*/ 	.word	index@(_ZN7cutlass13device_kernelIN5flash11enable_sm90INS1_16FlashAttnFwdSm90INS1_25CollectiveMainloopFwdSm90ILi2EN4cute5tupleIJNS5_1CILi1EEES8_S8_EEENS6_IJNS7_ILi192EEENS7_ILi128EEENS7_ILi96EEEEEELi96ENS_10bfloat16_tEfNS_4arch4Sm90ELb0ELb1ELb0ELb0ELb0ELb0ELb0ELb0ELb1ELb0ELb0ELb0EEENS1_21CollectiveEpilogueFwdINS6_IJSA_SC_SB_EEES9_SE_SG_Li384ELb0ELb0ELb0ELb0EEENS1_30DynamicPersistentTileSchedulerILi384ELi32ELb0ELb0ELb1EEEEEEEEEvNT_6ParamsE)
        /*008c*/ 	.word	0x00000000


	//----- nvinfo : EIATTR_REGCOUNT
	.align		4
.L_34:
        /*0090*/ 	.byte	0x04, 0x2f
        /*0092*/ 	.short	(.L_36 - .L_35)
	.align		4
.L_35:
        /*0094*/ 	.word	index@(_ZN7cutlass13device_kernelIN5flash11enable_sm90INS1_16FlashAttnFwdSm90INS1_25CollectiveMainloopFwdSm90ILi2EN4cute5tupleIJNS5_1CILi1EEES8_S8_EEENS6_IJNS7_ILi192EEENS7_ILi144EEENS7_ILi96EEEEEELi96ENS_10bfloat16_tEfNS_4arch4Sm90ELb0ELb0ELb0ELb1ELb0ELb1ELb0ELb0ELb1ELb0ELb0ELb0EEENS1_21CollectiveEpilogueFwdINS6_IJSA_SC_SB_EEES9_SE_SG_Li384ELb1ELb0ELb0ELb0EEENS1_36VarlenDynamicPersistentTileSchedulerILi192ELi144ELi384ELi32ELb0ELb0ELb1ELb0ELb1ELb1EEEEEEEEEvNT_6ParamsE)
        /*0098*/ 	.word	0x00000004


	//----- nvinfo : EIATTR_FRAME_SIZE
	.align		4
.L_36:
        /*009c*/ 	.byte	0x04, 0x11
        /*009e*/ 	.short	(.L_38 - .L_37)
	.align		4
.L_37:
        /*00a0*/ 	.word	index@(_ZN7cutlass13device_kernelIN5flash11enable_sm90INS1_16FlashAttnFwdSm90INS1_25CollectiveMainloopFwdSm90ILi2EN4cute5tupleIJNS5_1CILi1EEES8_S8_EEENS6_IJNS7_ILi192EEENS7_ILi144EEENS7_ILi96EEEEEELi96ENS_10bfloat16_tEfNS_4arch4Sm90ELb0ELb0ELb0ELb1ELb0ELb1ELb0ELb0ELb1ELb0ELb0ELb0EEENS1_21CollectiveEpilogueFwdINS6_IJSA_SC_SB_EEES9_SE_SG_Li384ELb1ELb0ELb0ELb0EEENS1_36VarlenDynamicPersistentTileSchedulerILi192ELi144ELi384ELi32ELb0ELb0ELb1ELb0ELb1ELb1EEEEEEEEEvNT_6ParamsE)
        /*00a4*/ 	.word	0x00000000


	//----- nvinfo : EIATTR_REGCOUNT
	.align		4
.L_38:
        /*00a8*/ 	.byte	0x04, 0x2f
        /*00aa*/ 	.short	(.L_40 - .L_39)
	.align		4
.L_39:
        /*00ac*/ 	.word	index@(_ZN7cutlass13device_kernelIN5flash11enable_sm90INS1_16FlashAttnFwdSm90INS1_25CollectiveMainloopFwdSm90ILi2EN4cute5tupleIJNS5_1CILi1EEES8_S8_EEENS6_IJNS7_ILi192EEENS7_ILi144EEENS7_ILi96EEEEEELi96ENS_10bfloat16_tEfNS_4arch4Sm90ELb0ELb0ELb0ELb1ELb0ELb0ELb0ELb0ELb1ELb0ELb0ELb0EEENS1_21CollectiveEpilogueFwdINS6_IJSA_SC_SB_EEES9_SE_SG_Li384ELb1ELb0ELb0ELb0EEENS1_36VarlenDynamicPersistentTileSchedulerILi192ELi144ELi384ELi32ELb0ELb0ELb1ELb0ELb1ELb1EEEEEEEEEvNT_6ParamsE)
        /*00b0*/ 	.word	0x00000004


	//----- nvinfo : EIATTR_FRAME_SIZE
	.align		4
.L_40:
        /*00b4*/ 	.byte	0x04, 0x11
        /*00b6*/ 	.short	(.L_42 - .L_41)
	.align		4
.L_41:
        /*00b8*/ 	.word	index@(_ZN7cutlass13device_kernelIN5flash11enable_sm90INS1_16FlashAttnFwdSm90INS1_25CollectiveMainloopFwdSm90ILi2EN4cute5tupleIJNS5_1CILi1EEES8_S8_EEENS6_IJNS7_ILi192EEENS7_ILi144EEENS7_ILi96EEEEEELi96ENS_10bfloat16_tEfNS_4arch4Sm90ELb0ELb0ELb0ELb1ELb0ELb0ELb0ELb0ELb1ELb0ELb0ELb0EEENS1_21CollectiveEpilogueFwdINS6_IJSA_SC_SB_EEES9_SE_SG_Li384ELb1ELb0ELb0ELb0EEENS1_36VarlenDynamicPersistentTileSchedulerILi192ELi144ELi384ELi32ELb0ELb0ELb1ELb0ELb1ELb1EEEEEEEEEvNT_6ParamsE)
        /*00bc*/ 	.word	0x00000000


	//----- nvinfo : EIATTR_REGCOUNT
	.align		4
.L_42:
        /*00c0*/ 	.byte	0x04, 0x2f
        /*00c2*/ 	.short	(.L_44 - .L_43)
	.align		4
.L_43:
        /*00c4*/ 	.word	index@(_ZN7cutlass13device_kernelIN5flash11enable_sm90INS1_16FlashAttnFwdSm90INS1_25CollectiveMainloopFwdSm90ILi2EN4cute5tupleIJNS5_1CILi1EEES8_S8_EEENS6_IJNS7_ILi192EEENS7_ILi144EEENS7_ILi96EEEEEELi96ENS_10bfloat16_tEfNS_4arch4Sm90ELb0ELb0ELb0ELb0ELb0ELb0ELb0ELb0ELb1ELb0ELb0ELb0EEENS1_21CollectiveEpilogueFwdINS6_IJSA_SC_SB_EEES9_SE_SG_Li384ELb0ELb0ELb0ELb0EEENS1_29StaticPersistentTileSchedulerILb0EEEEEEEEEvNT_6ParamsE)
        /*00c8*/ 	.word	0x00000004


	//----- nvinfo : EIATTR_FRAME_SIZE
	.align		4
.L_44:
        /*00cc*/ 	.byte	0x04, 0x11
        /*00ce*/ 	.short	(.L_46 - .L_45)
	.align		4
.L_45:
        /*00d0*/ 	.word	index@(_ZN7cutlass13device_kernelIN5flash11enable_sm90INS1_16FlashAttnFwdSm90INS1_25CollectiveMainloopFwdSm90ILi2EN4cute5tupleIJNS5_1CILi1EEES8_S8_EEENS6_IJNS7_ILi192EEENS7_ILi144EEENS7_ILi96EEEEEELi96ENS_10bfloat16_tEfNS_4arch4Sm90ELb0ELb0ELb0ELb0ELb0ELb0ELb0ELb0ELb1ELb0ELb0ELb0EEENS1_21CollectiveEpilogueFwdINS6_IJSA_SC_SB_EEES9_SE_SG_Li384ELb0ELb0ELb0ELb0EEENS1_29StaticPersistentTileSchedulerILb0EEEEEEEEEvNT_6ParamsE)
        /*00d4*/ 	.word	0x00000000


	//----- nvinfo : EIATTR_MIN_STACK_SIZE
	.align		4
.L_46:
        /*00d8*/ 	.byte	0x04, 0x12
        /*00da*/ 	.short	(.L_48 - .L_47)
	.align		4
.L_47:
        /*00dc*/ 	.word	index@(_ZN7cutlass13device_kernelIN5flash11enable_sm90INS1_16FlashAttnFwdSm90INS1_25CollectiveMainloopFwdSm90ILi2EN4cute5tupleIJNS5_1CILi1EEES8_S8_EEENS6_IJNS7_ILi192EEENS7_ILi144EEENS7_ILi96EEEEEELi96ENS_10bfloat16_tEfNS_4arch4Sm90ELb0ELb0ELb0ELb0ELb0ELb0ELb0ELb0ELb1ELb0ELb0ELb0EEENS1_21CollectiveEpilogueFwdINS6_IJSA_SC_SB_EEES9_SE_SG_Li384ELb0ELb0ELb0ELb0EEENS1_29StaticPersistentTileSchedulerILb0EEEEEEEEEvNT_6ParamsE)
        /*00e0*/ 	.word	0x00000000


	//----- nvinfo : EIATTR_MIN_STACK_SIZE
	.align		4
.L_48:
        /*00e4*/ 	.byte	0x04, 0x12
        /*00e6*/ 	.short	(.L_50 - .L_49)
	.align		4
.L_49:
        /*00e8*/ 	.word	index@(_ZN7cutlass13device_kernelIN5flash11enable_sm90INS1_16FlashAttnFwdSm90INS1_25CollectiveMainloopFwdSm90ILi2EN4cute5tupleIJNS5_1CILi1EEES8_S8_EEENS6_IJNS7_ILi192EEENS7_ILi144EEENS7_ILi96EEEEEELi96ENS_10bfloat16_tEfNS_4arch4Sm90ELb0ELb0ELb0ELb1ELb0ELb0ELb0ELb0ELb1ELb0ELb0ELb0EEENS1_21CollectiveEpilogueFwdINS6_IJSA_SC_SB_EEES9_SE_SG_Li384ELb1ELb0ELb0ELb0EEENS1_36VarlenDynamicPersistentTileSchedulerILi192ELi144ELi384ELi32ELb0ELb0ELb1ELb0ELb1ELb1EEEEEEEEEvNT_6ParamsE)
        /*00ec*/ 	.word	0x00000000


	//----- nvinfo : EIATTR_MIN_STACK_SIZE
	.align		4
.L_50:
        /*00f0*/ 	.byte	0x04, 0x12
        /*00f2*/ 	.short	(.L_52 - .L_51)
	.align		4
.L_51:
        /*00f4*/ 	.word	index@(_ZN7cutlass13device_kernelIN5flash11enable_sm90INS1_16FlashAttnFwdSm90INS1_25CollectiveMainloopFwdSm90ILi2EN4cute5tupleIJNS5_1CILi1EEES8_S8_EEENS6_IJNS7_ILi192EEENS7_ILi144EEENS7_ILi96EEEEEELi96ENS_10bfloat16_tEfNS_4arch4Sm90ELb0ELb0ELb0ELb1ELb0ELb1ELb0ELb0ELb1ELb0ELb0ELb0EEENS1_21CollectiveEpilogueFwdINS6_IJSA_SC_SB_EEES9_SE_SG_Li384ELb1ELb0ELb0ELb0EEENS1_36VarlenDynamicPersistentTileSchedulerILi192ELi144ELi384ELi32ELb0ELb0ELb1ELb0ELb1ELb1EEEEEEEEEvNT_6ParamsE)
        /*00f8*/ 	.word	0x00000000


	//----- nvinfo : EIATTR_MIN_STACK_SIZE
	.align		4
.L_52:
        /*00fc*/ 	.byte	0x04, 0x12
        /*00fe*/ 	.short	(.L_54 - .L_53)
	.align		4
.L_53:
        /*0100*/ 	.word	index@(_ZN7cutlass13device_kernelIN5flash11enable_sm90INS1_16FlashAttnFwdSm90INS1_25CollectiveMainloopFwdSm90ILi2EN4cute5tupleIJNS5_1CILi1EEES8_S8_EEENS6_IJNS7_ILi192EEENS7_ILi128EEENS7_ILi96EEEEEELi96ENS_10bfloat16_tEfNS_4arch4Sm90ELb0ELb1ELb0ELb0ELb0ELb0ELb0ELb0ELb1ELb0ELb0ELb0EEENS1_21CollectiveEpilogueFwdINS6_IJSA_SC_SB_EEES9_SE_SG_Li384ELb0ELb0ELb0ELb0EEENS1_30DynamicPersistentTileSchedulerILi384ELi32ELb0ELb0ELb1EEEEEEEEEvNT_6ParamsE)
        /*0104*/ 	.word	0x00000000


	//----- nvinfo : EIATTR_MIN_STACK_SIZE
	.align		4
.L_54:
        /*0108*/ 	.byte	0x04, 0x12
        /*010a*/ 	.short	(.L_56 - .L_55)
	.align		4
.L_55:
        /*010c*/ 	.word	index@(_ZN7cutlass13device_kernelIN5flash11enable_sm90INS1_16FlashAttnFwdSm90INS1_25CollectiveMainloopFwdSm90ILi2EN4cute5tupleIJNS5_1CILi1EEES8_S8_EEENS6_IJNS7_ILi192EEENS7_ILi128EEENS7_ILi96EEEEEELi96ENS_10bfloat16_tEfNS_4arch4Sm90ELb0ELb1ELb0ELb1ELb0ELb0ELb0ELb0ELb1ELb0ELb0ELb0EEENS1_21CollectiveEpilogueFwdINS6_IJSA_SC_SB_EEES9_SE_SG_Li384ELb1ELb0ELb0ELb0EEENS1_36VarlenDynamicPersistentTileSchedulerILi192ELi128ELi384ELi32ELb0ELb0ELb1ELb1ELb0ELb1EEEEEEEEEvNT_6ParamsE)
        /*0110*/ 	.word	0x00000000


	//----- nvinfo : EIATTR_MIN_STACK_SIZE
	.align		4
.L_56:
        /*0114*/ 	.byte	0x04, 0x12
        /*0116*/ 	.short	(.L_58 - .L_57)
	.align		4
.L_57:
        /*0118*/ 	.word	index@(_ZN7cutlass13device_kernelIN5flash11enable_sm90INS1_16FlashAttnFwdSm90INS1_25CollectiveMainloopFwdSm90ILi2EN4cute5tupleIJNS5_1CILi1EEES8_S8_EEENS6_IJNS7_ILi192EEENS7_ILi128EEENS7_ILi96EEEEEELi96ENS_10bfloat16_tEfNS_4arch4Sm90ELb0ELb1ELb0ELb1ELb0ELb1ELb0ELb0ELb1ELb0ELb0ELb0EEENS1_21CollectiveEpilogueFwdINS6_IJSA_SC_SB_EEES9_SE_SG_Li384ELb1ELb0ELb0ELb0EEENS1_36VarlenDynamicPersistentTileSchedulerILi192ELi128ELi384ELi32ELb0ELb0ELb1ELb1ELb0ELb1EEEEEEEEEvNT_6ParamsE)
        /*011c*/ 	.word	0x00000000


	//----- nvinfo : EIATTR_MIN_STACK_SIZE
	.align		4
.L_58:
        /*0120*/ 	.byte	0x04, 0x12
        /*0122*/ 	.short	(.L_60 - .L_59)
	.align		4
.L_59:
        /*0124*/ 	.word	index@(_ZN7cutlass13device_kernelIN5flash11enable_sm90INS1_16FlashAttnFwdSm90INS1_25CollectiveMainloopFwdSm90ILi2EN4cute5tupleIJNS5_1CILi1EEES8_S8_EEENS6_IJNS7_ILi192EEENS7_ILi144EEENS7_ILi96EEEEEELi96ENS_10bfloat16_tEfNS_4arch4Sm90ELb1ELb0ELb0ELb0ELb0ELb0ELb0ELb0ELb1ELb0ELb0ELb0EEENS1_21CollectiveEpilogueFwdINS6_IJSA_SC_SB_EEES9_SE_SG_Li384ELb0ELb0ELb0ELb0EEENS1_30DynamicPersistentTileSchedulerILi384ELi32ELb0ELb0ELb1EEEEEEEEEvNT_6ParamsE)
        /*0128*/ 	.word	0x00000000


	//----- nvinfo : EIATTR_MIN_STACK_SIZE
	.align		4
.L_60:
        /*012c*/ 	.byte	0x04, 0x12
        /*012e*/ 	.short	(.L_62 - .L_61)
	.align		4
.L_61:
        /*0130*/ 	.word	index@(_ZN7cutlass13device_kernelIN5flash11enable_sm90INS1_16FlashAttnFwdSm90INS1_25CollectiveMainloopFwdSm90ILi2EN4cute5tupleIJNS5_1CILi1EEES8_S8_EEENS6_IJNS7_ILi192EEENS7_ILi144EEENS7_ILi96EEEEEELi96ENS_10bfloat16_tEfNS_4arch4Sm90ELb1ELb0ELb0ELb1ELb0ELb0ELb0ELb0ELb1ELb0ELb0ELb0EEENS1_21CollectiveEpilogueFwdINS6_IJSA_SC_SB_EEES9_SE_SG_Li384ELb1ELb0ELb0ELb0EEENS1_36VarlenDynamicPersistentTileSchedulerILi192ELi144ELi384ELi32ELb0ELb0ELb1ELb1ELb1ELb1EEEEEEEEEvNT_6ParamsE)
        /*0134*/ 	.word	0x00000000


	//----- nvinfo : EIATTR_MIN_STACK_SIZE
	.align		4
.L_62:
        /*0138*/ 	.byte	0x04, 0x12
        /*013a*/ 	.short	(.L_64 - .L_63)
	.align		4
.L_63:
        /*013c*/ 	.word	index@(_ZN7cutlass13device_kernelIN5flash11enable_sm90INS1_16FlashAttnFwdSm90INS1_25CollectiveMainloopFwdSm90ILi2EN4cute5tupleIJNS5_1CILi1EEES8_S8_EEENS6_IJNS7_ILi192EEENS7_ILi144EEENS7_ILi96EEEEEELi96ENS_10bfloat16_tEfNS_4arch4Sm90ELb1ELb0ELb0ELb1ELb0ELb1ELb0ELb0ELb1ELb0ELb0ELb0EEENS1_21CollectiveEpilogueFwdINS6_IJSA_SC_SB_EEES9_SE_SG_Li384ELb1ELb0ELb0ELb0EEENS1_36VarlenDynamicPersistentTileSchedulerILi192ELi144ELi384ELi32ELb0ELb0ELb1ELb1ELb1ELb1EEEEEEEEEvNT_6ParamsE)
        /*0140*/ 	.word	0x00000000
.L_64:


//--------------------- .nv.compat                --------------------------
	.section	.nv.compat,"",@"SHT_CUDA_COMPAT_INFO"
	.align	4
        /*0000*/ 	.byte	0x02, 0x09, 0x01, 0x00, 0x02, 0x02, 0x01, 0x00, 0x02, 0x05, 0x05, 0x00, 0x03, 0x07, 0x01, 0x01
        /*0010*/ 	.byte	0x02, 0x03, 0x00, 0x00, 0x02, 0x06, 0x01, 0x00, 0x04, 0x0b, 0x08, 0x00, 0x00, 0x00, 0x00, 0x00
        /*0020*/ 	.byte	0x00, 0x00, 0x00, 0x00


//--------------------- .nv.info._ZN7cutlass13device_kernelIN5flash11enable_sm90INS1_16FlashAttnFwdSm90INS1_25CollectiveMainloopFwdSm90ILi2EN4cute5tupleIJNS5_1CILi1EEES8_S8_EEENS6_IJNS7_ILi192EEENS7_ILi144EEENS7_ILi96EEEEEELi96ENS_10bfloat16_tEfNS_4arch4Sm90ELb0ELb0ELb0ELb0ELb0ELb0ELb0ELb0ELb1ELb0ELb0ELb0EEENS1_21CollectiveEpilogueFwdINS6_IJSA_SC_SB_EEES9_SE_SG_Li384ELb0ELb0ELb0ELb0EEENS1_29StaticPersistentTileSchedulerILb0EEEEEEEEEvNT_6ParamsE --------------------------
	.section	.nv.info._ZN7cutlass13device_kernelIN5flash11enable_sm90INS1_16FlashAttnFwdSm90INS1_25CollectiveMainloopFwdSm90ILi2EN4cute5tupleIJNS5_1CILi1EEES8_S8_EEENS6_IJNS7_ILi192EEENS7_ILi144EEENS7_ILi96EEEEEELi96ENS_10bfloat16_tEfNS_4arch4Sm90ELb0ELb0ELb0ELb0ELb0ELb0ELb0ELb0ELb1ELb0ELb0ELb0EEENS1_21CollectiveEpilogueFwdINS6_IJSA_SC_SB_EEES9_SE_SG_Li384ELb0ELb0ELb0ELb0EEENS1_29StaticPersistentTileSchedulerILb0EEEEEEEEEvNT_6ParamsE,"",@"SHT_CUDA_INFO"
	.sectionflags	@""
	.align	4


	//----- nvinfo : EIATTR_CUDA_API_VERSION
	.align		4
        /*0000*/ 	.byte	0x04, 0x37
        /*0002*/ 	.short	(.L_66 - .L_65)
.L_65:
        /*0004*/ 	.word	0x00000082


	//----- nvinfo : EIATTR_KPARAM_INFO
	.align		4
.L_66:
        /*0008*/ 	.byte	0x04, 0x17
        /*000a*/ 	.short	(.L_68 - .L_67)
.L_67:
        /*000c*/ 	.word	0x00000000
        /*0010*/ 	.short	0x0000
        /*0012*/ 	.short	0x0000
        /*0014*/ 	.byte	0x00, 0xf0, 0x01, 0x2e


	//----- nvinfo : EIATTR_SPARSE_MMA_MASK
	.align		4
.L_68:
        /*0018*/ 	.byte	0x03, 0x50
        /*001a*/ 	.short	0x0000


	//----- nvinfo : EIATTR_MAXREG_COUNT
	.align		4
        /*001c*/ 	.byte	0x03, 0x1b
        /*001e*/ 	.short	0x0080


	//----- nvinfo : EIATTR_MERCURY_ISA_VERSION
	.align		4
        /*0020*/ 	.byte	0x03, 0x5f
        /*0022*/ 	.short	0x0101


	//----- nvinfo : EIATTR_VRC_CTA_INIT_COUNT
	.align		4
        /*0024*/ 	.byte	0x02, 0x4a
	.zero		1
	.zero		1


	//----- nvinfo : EIATTR_EXIT_INSTR_OFFSETS
	.align		4
        /*0028*/ 	.byte	0x04, 0x1c
        /*002a*/ 	.short	(.L_70 - .L_69)


	//   ....[0]....
.L_69:
        /*002c*/ 	.word	0x00000010


	//----- nvinfo : EIATTR_MAX_THREADS
	.align		4
.L_70:
        /*0030*/ 	.byte	0x04, 0x05
        /*0032*/ 	.short	(.L_72 - .L_71)
.L_71:
        /*0034*/ 	.word	0x00000200
        /*0038*/ 	.word	0x00000001
        /*003c*/ 	.word	0x00000001


	//----- nvinfo : EIATTR_CBANK_PARAM_SIZE
	.align		4
.L_72:
        /*0040*/ 	.byte	0x03, 0x19
        /*0042*/ 	.short	0x0b80


	//----- nvinfo : EIATTR_PARAM_CBANK
	.align		4
        /*0044*/ 	.byte	0x04, 0x0a
        /*0046*/ 	.short	(.L_74 - .L_73)
	.align		4
.L_73:
        /*0048*/ 	.word	index@(.nv.constant0._ZN7cutlass13device_kernelIN5flash11enable_sm90INS1_16FlashAttnFwdSm90INS1_25CollectiveMainloopFwdSm90ILi2EN4cute5tupleIJNS5_1CILi1EEES8_S8_EEENS6_IJNS7_ILi192EEENS7_ILi144EEENS7_ILi96EEEEEELi96ENS_10bfloat16_tEfNS_4arch4Sm90ELb0ELb0ELb0ELb0ELb0ELb0ELb0ELb0ELb1ELb0ELb0ELb0EEENS1_21CollectiveEpilogueFwdINS6_IJSA_SC_SB_EEES9_SE_SG_Li384ELb0ELb0ELb0ELb0EEENS1_29StaticPersistentTileSchedulerILb0EEEEEEEEEvNT_6ParamsE)
        /*004c*/ 	.short	0x0380
        /*004e*/ 	.short	0x0b80


	//----- nvinfo : EIATTR_SW_WAR
	.align		4
.L_74:
        /*0050*/ 	.byte	0x04, 0x36
        /*0052*/ 	.short	(.L_76 - .L_75)
.L_75:
        /*0054*/ 	.word	0x00000008
.L_76:


//--------------------- .nv.info._ZN7cutlass13device_kernelIN5flash11enable_sm90INS1_16FlashAttnFwdSm90INS1_25CollectiveMainloopFwdSm90ILi2EN4cute5tupleIJNS5_1CILi1EEES8_S8_EEENS6_IJNS7_ILi192EEENS7_ILi144EEENS7_ILi96EEEEEELi96ENS_10bfloat16_tEfNS_4arch4Sm90ELb0ELb0ELb0ELb1ELb0ELb0ELb0ELb0ELb1ELb0ELb0ELb0EEENS1_21CollectiveEpilogueFwdINS6_IJSA_SC_SB_EEES9_SE_SG_Li384ELb1ELb0ELb0ELb0EEENS1_36VarlenDynamicPersistentTileSchedulerILi192ELi144ELi384ELi32ELb0ELb0ELb1ELb0ELb1ELb1EEEEEEEEEvNT_6ParamsE --------------------------
	.section	.nv.info._ZN7cutlass13device_kernelIN5flash11enable_sm90INS1_16FlashAttnFwdSm90INS1_25CollectiveMainloopFwdSm90ILi2EN4cute5tupleIJNS5_1CILi1EEES8_S8_EEENS6_IJNS7_ILi192EEENS7_ILi144EEENS7_ILi96EEEEEELi96ENS_10bfloat16_tEfNS_4arch4Sm90ELb0ELb0ELb0ELb1ELb0ELb0ELb0ELb0ELb1ELb0ELb0ELb0EEENS1_21CollectiveEpilogueFwdINS6_IJSA_SC_SB_EEES9_SE_SG_Li384ELb1ELb0ELb0ELb0EEENS1_36VarlenDynamicPersistentTileSchedulerILi192ELi144ELi384ELi32ELb0ELb0ELb1ELb0ELb1ELb1EEEEEEEEEvNT_6ParamsE,"",@"SHT_CUDA_INFO"
	.sectionflags	@""
	.align	4


	//----- nvinfo : EIATTR_CUDA_API_VERSION
	.align		4
        /*0000*/ 	.byte	0x04, 0x37
        /*0002*/ 	.short	(.L_78 - .L_77)
.L_77:
        /*0004*/ 	.word	0x00000082


	//----- nvinfo : EIATTR_KPARAM_INFO
	.align		4
.L_78:
        /*0008*/ 	.byte	0x04, 0x17
        /*000a*/ 	.short	(.L_80 - .L_79)
.L_79:
        /*000c*/ 	.word	0x00000000
        /*0010*/ 	.short	0x0000
        /*0012*/ 	.short	0x0000
        /*0014*/ 	.byte	0x00, 0xf0, 0x01, 0x28


	//----- nvinfo : EIATTR_SPARSE_MMA_MASK
	.align		4
.L_80:
        /*0018*/ 	.byte	0x03, 0x50
        /*001a*/ 	.short	0x0000


	//----- nvinfo : EIATTR_MAXREG_COUNT
	.align		4
        /*001c*/ 	.byte	0x03, 0x1b
        /*001e*/ 	.short	0x0080


	//----- nvinfo : EIATTR_MERCURY_ISA_VERSION
	.align		4
        /*0020*/ 	.byte	0x03, 0x5f
        /*0022*/ 	.short	0x0101


	//----- nvinfo : EIATTR_VRC_CTA_INIT_COUNT
	.align		4
        /*0024*/ 	.byte	0x02, 0x4a
	.zero		1
	.zero		1


	//----- nvinfo : EIATTR_EXIT_INSTR_OFFSETS
	.align		4
        /*0028*/ 	.byte	0x04, 0x1c
        /*002a*/ 	.short	(.L_82 - .L_81)


	//   ....[0]....
.L_81:
        /*002c*/ 	.word	0x00000010


	//----- nvinfo : EIATTR_MAX_THREADS
	.align		4
.L_82:
        /*0030*/ 	.byte	0x04, 0x05
        /*0032*/ 	.short	(.L_84 - .L_83)
.L_83:
        /*0034*/ 	.word	0x00000200
        /*0038*/ 	.word	0x00000001
        /*003c*/ 	.word	0x00000001


	//----- nvinfo : EIATTR_CBANK_PARAM_SIZE
	.align		4
.L_84:
        /*0040*/ 	.byte	0x03, 0x19
        /*0042*/ 	.short	0x0a00


	//----- nvinfo : EIATTR_PARAM_CBANK
	.align		4
        /*0044*/ 	.byte	0x04, 0x0a
        /*0046*/ 	.short	(.L_86 - .L_85)
	.align		4
.L_85:
        /*0048*/ 	.word	index@(.nv.constant0._ZN7cutlass13device_kernelIN5flash11enable_sm90INS1_16FlashAttnFwdSm90INS1_25CollectiveMainloopFwdSm90ILi2EN4cute5tupleIJNS5_1CILi1EEES8_S8_EEENS6_IJNS7_ILi192EEENS7_ILi144EEENS7_ILi96EEEEEELi96ENS_10bfloat16_tEfNS_4arch4Sm90ELb0ELb0ELb0ELb1ELb0ELb0ELb0ELb0ELb1ELb0ELb0ELb0EEENS1_21CollectiveEpilogueFwdINS6_IJSA_SC_SB_EEES9_SE_SG_Li384ELb1ELb0ELb0ELb0EEENS1_36VarlenDynamicPersistentTileSchedulerILi192ELi144ELi384ELi32ELb0ELb0ELb1ELb0ELb1ELb1EEEEEEEEEvNT_6ParamsE)
        /*004c*/ 	.short	0x0380
        /*004e*/ 	.short	0x0a00


	//----- nvinfo : EIATTR_SW_WAR
	.align		4
.L_86:
        /*0050*/ 	.byte	0x04, 0x36
        /*0052*/ 	.short	(.L_88 - .L_87)
.L_87:
        /*0054*/ 	.word	0x00000008
.L_88:


//--------------------- .nv.info._ZN7cutlass13device_kernelIN5flash11enable_sm90INS1_16FlashAttnFwdSm90INS1_25CollectiveMainloopFwdSm90ILi2EN4cute5tupleIJNS5_1CILi1EEES8_S8_EEENS6_IJNS7_ILi192EEENS7_ILi144EEENS7_ILi96EEEEEELi96ENS_10bfloat16_tEfNS_4arch4Sm90ELb0ELb0ELb0ELb1ELb0ELb1ELb0ELb0ELb1ELb0ELb0ELb0EEENS1_21CollectiveEpilogueFwdINS6_IJSA_SC_SB_EEES9_SE_SG_Li384ELb1ELb0ELb0ELb0EEENS1_36VarlenDynamicPersistentTileSchedulerILi192ELi144ELi384ELi32ELb0ELb0ELb1ELb0ELb1ELb1EEEEEEEEEvNT_6ParamsE --------------------------
	.section	.nv.info._ZN7cutlass13device_kernelIN5flash11enable_sm90INS1_16FlashAttnFwdSm90INS1_25CollectiveMainloopFwdSm90ILi2EN4cute5tupleIJNS5_1CILi1EEES8_S8_EEENS6_IJNS7_ILi192EEENS7_ILi144EEENS7_ILi96EEEEEELi96ENS_10bfloat16_tEfNS_4arch4Sm90ELb0ELb0ELb0ELb1ELb0ELb1ELb0ELb0ELb1ELb0ELb0ELb0EEENS1_21CollectiveEpilogueFwdINS6_IJSA_SC_SB_EEES9_SE_SG_Li384ELb1ELb0ELb0ELb0EEENS1_36VarlenDynamicPersistentTileSchedulerILi192ELi144ELi384ELi32ELb0ELb0ELb1ELb0ELb1ELb1EEEEEEEEEvNT_6ParamsE,"",@"SHT_CUDA_INFO"
	.sectionflags	@""
	.align	4


	//----- nvinfo : EIATTR_CUDA_API_VERSION
	.align		4
        /*0000*/ 	.byte	0x04, 0x37
        /*0002*/ 	.short	(.L_90 - .L_89)
.L_89:
        /*0004*/ 	.word	0x00000082


	//----- nvinfo : EIATTR_KPARAM_INFO
	.align		4
.L_90:
        /*0008*/ 	.byte	0x04, 0x17
        /*000a*/ 	.short	(.L_92 - .L_91)
.L_91:
        /*000c*/ 	.word	0x00000000
        /*0010*/ 	.short	0x0000
        /*0012*/ 	.short	0x0000
        /*0014*/ 	.byte	0x00, 0xf0, 0x01, 0x28


	//----- nvinfo : EIATTR_SPARSE_MMA_MASK
	.align		4
.L_92:
        /*0018*/ 	.byte	0x03, 0x50
        /*001a*/ 	.short	0x0000


	//----- nvinfo : EIATTR_MAXREG_COUNT
	.align		4
        /*001c*/ 	.byte	0x03, 0x1b
        /*001e*/ 	.short	0x0080


	//----- nvinfo : EIATTR_MERCURY_ISA_VERSION
	.align		4
        /*0020*/ 	.byte	0x03, 0x5f
        /*0022*/ 	.short	0x0101


	//----- nvinfo : EIATTR_VRC_CTA_INIT_COUNT
	.align		4
        /*0024*/ 	.byte	0x02, 0x4a
	.zero		1
	.zero		1


	//----- nvinfo : EIATTR_EXIT_INSTR_OFFSETS
	.align		4
        /*0028*/ 	.byte	0x04, 0x1c
        /*002a*/ 	.short	(.L_94 - .L_93)


	//   ....[0]....
.L_93:
        /*002c*/ 	.word	0x00000010


	//----- nvinfo : EIATTR_MAX_THREADS
	.align		4
.L_94:
        /*0030*/ 	.byte	0x04, 0x05
        /*0032*/ 	.short	(.L_96 - .L_95)
.L_95:
        /*0034*/ 	.word	0x00000200
        /*0038*/ 	.word	0x00000001
        /*003c*/ 	.word	0x00000001


	//----- nvinfo : EIATTR_CBANK_PARAM_SIZE
	.align		4
.L_96:
        /*0040*/ 	.byte	0x03, 0x19
        /*0042*/ 	.short	0x0a00


	//----- nvinfo : EIATTR_PARAM_CBANK
	.align		4
        /*0044*/ 	.byte	0x04, 0x0a
        /*0046*/ 	.short	(.L_98 - .L_97)
	.align		4
.L_97:
        /*0048*/ 	.word	index@(.nv.constant0._ZN7cutlass13device_kernelIN5flash11enable_sm90INS1_16FlashAttnFwdSm90INS1_25CollectiveMainloopFwdSm90ILi2EN4cute5tupleIJNS5_1CILi1EEES8_S8_EEENS6_IJNS7_ILi192EEENS7_ILi144EEENS7_ILi96EEEEEELi96ENS_10bfloat16_tEfNS_4arch4Sm90ELb0ELb0ELb0ELb1ELb0ELb1ELb0ELb0ELb1ELb0ELb0ELb0EEENS1_21CollectiveEpilogueFwdINS6_IJSA_SC_SB_EEES9_SE_SG_Li384ELb1ELb0ELb0ELb0EEENS1_36VarlenDynamicPersistentTileSchedulerILi192ELi144ELi384ELi32ELb0ELb0ELb1ELb0ELb1ELb1EEEEEEEEEvNT_6ParamsE)
        /*004c*/ 	.short	0x0380
        /*004e*/ 	.short	0x0a00


	//----- nvinfo : EIATTR_SW_WAR
	.align		4
.L_98:
        /*0050*/ 	.byte	0x04, 0x36
        /*0052*/ 	.short	(.L_100 - .L_99)
.L_99:
        /*0054*/ 	.word	0x00000008
.L_100:


//--------------------- .nv.info._ZN7cutlass13device_kernelIN5flash11enable_sm90INS1_16FlashAttnFwdSm90INS1_25CollectiveMainloopFwdSm90ILi2EN4cute5tupleIJNS5_1CILi1EEES8_S8_EEENS6_IJNS7_ILi192EEENS7_ILi128EEENS7_ILi96EEEEEELi96ENS_10bfloat16_tEfNS_4arch4Sm90ELb0ELb1ELb0ELb0ELb0ELb0ELb0ELb0ELb1ELb0ELb0ELb0EEENS1_21CollectiveEpilogueFwdINS6_IJSA_SC_SB_EEES9_SE_SG_Li384ELb0ELb0ELb0ELb0EEENS1_30DynamicPersistentTileSchedulerILi384ELi32ELb0ELb0ELb1EEEEEEEEEvNT_6ParamsE --------------------------
	.section	.nv.info._ZN7cutlass13device_kernelIN5flash11enable_sm90INS1_16FlashAttnFwdSm90INS1_25CollectiveMainloopFwdSm90ILi2EN4cute5tupleIJNS5_1CILi1EEES8_S8_EEENS6_IJNS7_ILi192EEENS7_ILi128EEENS7_ILi96EEEEEELi96ENS_10bfloat16_tEfNS_4arch4Sm90ELb0ELb1ELb0ELb0ELb0ELb0ELb0ELb0ELb1ELb0ELb0ELb0EEENS1_21CollectiveEpilogueFwdINS6_IJSA_SC_SB_EEES9_SE_SG_Li384ELb0ELb0ELb0ELb0EEENS1_30DynamicPersistentTileSchedulerILi384ELi32ELb0ELb0ELb1EEEEEEEEEvNT_6ParamsE,"",@"SHT_CUDA_INFO"
	.sectionflags	@""
	.align	4


	//----- nvinfo : EIATTR_CUDA_API_VERSION
	.align		4
        /*0000*/ 	.byte	0x04, 0x37
        /*0002*/ 	.short	(.L_102 - .L_101)
.L_101:
        /*0004*/ 	.word	0x00000082


	//----- nvinfo : EIATTR_KPARAM_INFO
	.align		4
.L_102:
        /*0008*/ 	.byte	0x04, 0x17
        /*000a*/ 	.short	(.L_104 - .L_103)
.L_103:
        /*000c*/ 	.word	0x00000000
        /*0010*/ 	.short	0x0000
        /*0012*/ 	.short	0x0000
        /*0014*/ 	.byte	0x00, 0xf0, 0x01, 0x2e


	//----- nvinfo : EIATTR_SPARSE_MMA_MASK
	.align		4
.L_104:
        /*0018*/ 	.byte	0x03, 0x50
        /*001a*/ 	.short	0x0000


	//----- nvinfo : EIATTR_MAXREG_COUNT
	.align		4
        /*001c*/ 	.byte	0x03, 0x1b
        /*001e*/ 	.short	0x0080


	//----- nvinfo : EIATTR_MERCURY_ISA_VERSION
	.align		4
        /*0020*/ 	.byte	0x03, 0x5f
        /*0022*/ 	.short	0x0101


	//----- nvinfo : EIATTR_VRC_CTA_INIT_COUNT
	.align		4
        /*0024*/ 	.byte	0x02, 0x4a
	.zero		1
	.zero		1


	//----- nvinfo : EIATTR_EXIT_INSTR_OFFSETS
	.align		4
        /*0028*/ 	.byte	0x04, 0x1c
        /*002a*/ 	.short	(.L_106 - .L_105)


	//   ....[0]....
.L_105:
        /*002c*/ 	.word	0x00000010


	//----- nvinfo : EIATTR_MAX_THREADS
	.align		4
.L_106:
        /*0030*/ 	.byte	0x04, 0x05
        /*0032*/ 	.short	(.L_108 - .L_107)
.L_107:
        /*0034*/ 	.word	0x00000200
        /*0038*/ 	.word	0x00000001
        /*003c*/ 	.word	0x00000001


	//----- nvinfo : EIATTR_CBANK_PARAM_SIZE
	.align		4
.L_108:
        /*0040*/ 	.byte	0x03, 0x19
        /*0042*/ 	.short	0x0b80


	//----- nvinfo : EIATTR_PARAM_CBANK
	.align		4
        /*0044*/ 	.byte	0x04, 0x0a
        /*0046*/ 	.short	(.L_110 - .L_109)
	.align		4
.L_109:
        /*0048*/ 	.word	index@(.nv.constant0._ZN7cutlass13device_kernelIN5flash11enable_sm90INS1_16FlashAttnFwdSm90INS1_25CollectiveMainloopFwdSm90ILi2EN4cute5tupleIJNS5_1CILi1EEES8_S8_EEENS6_IJNS7_ILi192EEENS7_ILi128EEENS7_ILi96EEEEEELi96ENS_10bfloat16_tEfNS_4arch4Sm90ELb0ELb1ELb0ELb0ELb0ELb0ELb0ELb0ELb1ELb0ELb0ELb0EEENS1_21CollectiveEpilogueFwdINS6_IJSA_SC_SB_EEES9_SE_SG_Li384ELb0ELb0ELb0ELb0EEENS1_30DynamicPersistentTileSchedulerILi384ELi32ELb0ELb0ELb1EEEEEEEEEvNT_6ParamsE)
        /*004c*/ 	.short	0x0380
        /*004e*/ 	.short	0x0b80


	//----- nvinfo : EIATTR_SW_WAR
	.align		4
.L_110:
        /*0050*/ 	.byte	0x04, 0x36
        /*0052*/ 	.short	(.L_112 - .L_111)
.L_111:
        /*0054*/ 	.word	0x00000008
.L_112:


//--------------------- .nv.info._ZN7cutlass13device_kernelIN5flash11enable_sm90INS1_16FlashAttnFwdSm90INS1_25CollectiveMainloopFwdSm90ILi2EN4cute5tupleIJNS5_1CILi1EEES8_S8_EEENS6_IJNS7_ILi192EEENS7_ILi128EEENS7_ILi96EEEEEELi96ENS_10bfloat16_tEfNS_4arch4Sm90ELb0ELb1ELb0ELb1ELb0ELb0ELb0ELb0ELb1ELb0ELb0ELb0EEENS1_21CollectiveEpilogueFwdINS6_IJSA_SC_SB_EEES9_SE_SG_Li384ELb1ELb0ELb0ELb0EEENS1_36VarlenDynamicPersistentTileSchedulerILi192ELi128ELi384ELi32ELb0ELb0ELb1ELb1ELb0ELb1EEEEEEEEEvNT_6ParamsE --------------------------
	.section	.nv.info._ZN7cutlass13device_kernelIN5flash11enable_sm90INS1_16FlashAttnFwdSm90INS1_25CollectiveMainloopFwdSm90ILi2EN4cute5tupleIJNS5_1CILi1EEES8_S8_EEENS6_IJNS7_ILi192EEENS7_ILi128EEENS7_ILi96EEEEEELi96ENS_10bfloat16_tEfNS_4arch4Sm90ELb0ELb1ELb0ELb1ELb0ELb0ELb0ELb0ELb1ELb0ELb0ELb0EEENS1_21CollectiveEpilogueFwdINS6_IJSA_SC_SB_EEES9_SE_SG_Li384ELb1ELb0ELb0ELb0EEENS1_36VarlenDynamicPersistentTileSchedulerILi192ELi128ELi384ELi32ELb0ELb0ELb1ELb1ELb0ELb1EEEEEEEEEvNT_6ParamsE,"",@"SHT_CUDA_INFO"
	.sectionflags	@""
	.align	4


	//----- nvinfo : EIATTR_CUDA_API_VERSION
	.align		4
        /*0000*/ 	.byte	0x04, 0x37
        /*0002*/ 	.short	(.L_114 - .L_113)
.L_113:
        /*0004*/ 	.word	0x00000082


	//----- nvinfo : EIATTR_KPARAM_INFO
	.align		4
.L_114:
        /*0008*/ 	.byte	0x04, 0x17
        /*000a*/ 	.short	(.L_116 - .L_115)
.L_115:
        /*000c*/ 	.word	0x00000000
        /*0010*/ 	.short	0x0000
        /*0012*/ 	.short	0x0000
        /*0014*/ 	.byte	0x00, 0xf0, 0x01, 0x28


	//----- nvinfo : EIATTR_SPARSE_MMA_MASK
	.align		4
.L_116:
        /*0018*/ 	.byte	0x03, 0x50
        /*001a*/ 	.short	0x0000


	//----- nvinfo : EIATTR_MAXREG_COUNT
	.align		4
        /*001c*/ 	.byte	0x03, 0x1b
        /*001e*/ 	.short	0x0080


	//----- nvinfo : EIATTR_MERCURY_ISA_VERSION
	.align		4
        /*0020*/ 	.byte	0x03, 0x5f
        /*0022*/ 	.short	0x0101


	//----- nvinfo : EIATTR_VRC_CTA_INIT_COUNT
	.align		4
        /*0024*/ 	.byte	0x02, 0x4a
	.zero		1
	.zero		1


	//----- nvinfo : EIATTR_EXIT_INSTR_OFFSETS
	.align		4
        /*0028*/ 	.byte	0x04, 0x1c
        /*002a*/ 	.short	(.L_118 - .L_117)


	//   ....[0]....
.L_117:
        /*002c*/ 	.word	0x00000010


	//----- nvinfo : EIATTR_MAX_THREADS
	.align		4
.L_118:
        /*0030*/ 	.byte	0x04, 0x05
        /*0032*/ 	.short	(.L_120 - .L_119)
.L_119:
        /*0034*/ 	.word	0x00000200
        /*0038*/ 	.word	0x00000001
        /*003c*/ 	.word	0x00000001


	//----- nvinfo : EIATTR_CBANK_PARAM_SIZE
	.align		4
.L_120:
        /*0040*/ 	.byte	0x03, 0x19
        /*0042*/ 	.short	0x0a00


	//----- nvinfo : EIATTR_PARAM_CBANK
	.align		4
        /*0044*/ 	.byte	0x04, 0x0a
        /*0046*/ 	.short	(.L_122 - .L_121)
	.align		4
.L_121:
        /*0048*/ 	.word	index@(.nv.constant0._ZN7cutlass13device_kernelIN5flash11enable_sm90INS1_16FlashAttnFwdSm90INS1_25CollectiveMainloopFwdSm90ILi2EN4cute5tupleIJNS5_1CILi1EEES8_S8_EEENS6_IJNS7_ILi192EEENS7_ILi128EEENS7_ILi96EEEEEELi96ENS_10bfloat16_tEfNS_4arch4Sm90ELb0ELb1ELb0ELb1ELb0ELb0ELb0ELb0ELb1ELb0ELb0ELb0EEENS1_21CollectiveEpilogueFwdINS6_IJSA_SC_SB_EEES9_SE_SG_Li384ELb1ELb0ELb0ELb0EEENS1_36VarlenDynamicPersistentTileSchedulerILi192ELi128ELi384ELi32ELb0ELb0ELb1ELb1ELb0ELb1EEEEEEEEEvNT_6ParamsE)
        /*004c*/ 	.short	0x0380
        /*004e*/ 	.short	0x0a00


	//----- nvinfo : EIATTR_SW_WAR
	.align		4
.L_122:
        /*0050*/ 	.byte	0x04, 0x36
        /*0052*/ 	.short	(.L_124 - .L_123)
.L_123:
        /*0054*/ 	.word	0x00000008
.L_124:


//--------------------- .nv.info._ZN7cutlass13device_kernelIN5flash11enable_sm90INS1_16FlashAttnFwdSm90INS1_25CollectiveMainloopFwdSm90ILi2EN4cute5tupleIJNS5_1CILi1EEES8_S8_EEENS6_IJNS7_ILi192EEENS7_ILi128EEENS7_ILi96EEEEEELi96ENS_10bfloat16_tEfNS_4arch4Sm90ELb0ELb1ELb0ELb1ELb0ELb1ELb0ELb0ELb1ELb0ELb0ELb0EEENS1_21CollectiveEpilogueFwdINS6_IJSA_SC_SB_EEES9_SE_SG_Li384ELb1ELb0ELb0ELb0EEENS1_36VarlenDynamicPersistentTileSchedulerILi192ELi128ELi384ELi32ELb0ELb0ELb1ELb1ELb0ELb1EEEEEEEEEvNT_6ParamsE --------------------------
	.section	.nv.info._ZN7cutlass13device_kernelIN5flash11enable_sm90INS1_16FlashAttnFwdSm90INS1_25CollectiveMainloopFwdSm90ILi2EN4cute5tupleIJNS5_1CILi1EEES8_S8_EEENS6_IJNS7_ILi192EEENS7_ILi128EEENS7_ILi96EEEEEELi96ENS_10bfloat16_tEfNS_4arch4Sm90ELb0ELb1ELb0ELb1ELb0ELb1ELb0ELb0ELb1ELb0ELb0ELb0EEENS1_21CollectiveEpilogueFwdINS6_IJSA_SC_SB_EEES9_SE_SG_Li384ELb1ELb0ELb0ELb0EEENS1_36VarlenDynamicPersistentTileSchedulerILi192ELi128ELi384ELi32ELb0ELb0ELb1ELb1ELb0ELb1EEEEEEEEEvNT_6ParamsE,"",@"SHT_CUDA_INFO"
	.sectionflags	@""
	.align	4


	//----- nvinfo : EIATTR_CUDA_API_VERSION
	.align		4
        /*0000*/ 	.byte	0x04, 0x37
        /*0002*/ 	.short	(.L_126 - .L_125)
.L_125:
        /*0004*/ 	.word	0x00000082


	//----- nvinfo : EIATTR_KPARAM_INFO
	.align		4
.L_126:
        /*0008*/ 	.byte	0x04, 0x17
        /*000a*/ 	.short	(.L_128 - .L_127)
.L_127:
        /*000c*/ 	.word	0x00000000
        /*0010*/ 	.short	0x0000
        /*0012*/ 	.short	0x0000
        /*0014*/ 	.byte	0x00, 0xf0, 0x01, 0x28


	//----- nvinfo : EIATTR_SPARSE_MMA_MASK
	.align		4
.L_128:
        /*0018*/ 	.byte	0x03, 0x50
        /*001a*/ 	.short	0x0000


	//----- nvinfo : EIATTR_MAXREG_COUNT
	.align		4
        /*001c*/ 	.byte	0x03, 0x1b
        /*001e*/ 	.short	0x0080


	//----- nvinfo : EIATTR_MERCURY_ISA_VERSION
	.align		4
        /*0020*/ 	.byte	0x03, 0x5f
        /*0022*/ 	.short	0x0101


	//----- nvinfo : EIATTR_VRC_CTA_INIT_COUNT
	.align		4
        /*0024*/ 	.byte	0x02, 0x4a
	.zero		1
	.zero		1


	//----- nvinfo : EIATTR_EXIT_INSTR_OFFSETS
	.align		4
        /*0028*/ 	.byte	0x04, 0x1c
        /*002a*/ 	.short	(.L_130 - .L_129)


	//   ....[0]....
.L_129:
        /*002c*/ 	.word	0x00000010


	//----- nvinfo : EIATTR_MAX_THREADS
	.align		4
.L_130:
        /*0030*/ 	.byte	0x04, 0x05
        /*0032*/ 	.short	(.L_132 - .L_131)
.L_131:
        /*0034*/ 	.word	0x00000200
        /*0038*/ 	.word	0x00000001
        /*003c*/ 	.word	0x00000001


	//----- nvinfo : EIATTR_CBANK_PARAM_SIZE
	.align		4
.L_132:
        /*0040*/ 	.byte	0x03, 0x19
        /*0042*/ 	.short	0x0a00


	//----- nvinfo : EIATTR_PARAM_CBANK
	.align		4
        /*0044*/ 	.byte	0x04, 0x0a
        /*0046*/ 	.short	(.L_134 - .L_133)
	.align		4
.L_133:
        /*0048*/ 	.word	index@(.nv.constant0._ZN7cutlass13device_kernelIN5flash11enable_sm90INS1_16FlashAttnFwdSm90INS1_25CollectiveMainloopFwdSm90ILi2EN4cute5tupleIJNS5_1CILi1EEES8_S8_EEENS6_IJNS7_ILi192EEENS7_ILi128EEENS7_ILi96EEEEEELi96ENS_10bfloat16_tEfNS_4arch4Sm90ELb0ELb1ELb0ELb1ELb0ELb1ELb0ELb0ELb1ELb0ELb0ELb0EEENS1_21CollectiveEpilogueFwdINS6_IJSA_SC_SB_EEES9_SE_SG_Li384ELb1ELb0ELb0ELb0EEENS1_36VarlenDynamicPersistentTileSchedulerILi192ELi128ELi384ELi32ELb0ELb0ELb1ELb1ELb0ELb1EEEEEEEEEvNT_6ParamsE)
        /*004c*/ 	.short	0x0380
        /*004e*/ 	.short	0x0a00


	//----- nvinfo : EIATTR_SW_WAR
	.align		4
.L_134:
        /*0050*/ 	.byte	0x04, 0x36
        /*0052*/ 	.short	(.L_136 - .L_135)
.L_135:
        /*0054*/ 	.word	0x00000008
.L_136:


//--------------------- .nv.info._ZN7cutlass13device_kernelIN5flash11enable_sm90INS1_16FlashAttnFwdSm90INS1_25CollectiveMainloopFwdSm90ILi2EN4cute5tupleIJNS5_1CILi1EEES8_S8_EEENS6_IJNS7_ILi192EEENS7_ILi144EEENS7_ILi96EEEEEELi96ENS_10bfloat16_tEfNS_4arch4Sm90ELb1ELb0ELb0ELb0ELb0ELb0ELb0ELb0ELb1ELb0ELb0ELb0EEENS1_21CollectiveEpilogueFwdINS6_IJSA_SC_SB_EEES9_SE_SG_Li384ELb0ELb0ELb0ELb0EEENS1_30DynamicPersistentTileSchedulerILi384ELi32ELb0ELb0ELb1EEEEEEEEEvNT_6ParamsE --------------------------
	.section	.nv.info._ZN7cutlass13device_kernelIN5flash11enable_sm90INS1_16FlashAttnFwdSm90INS1_25CollectiveMainloopFwdSm90ILi2EN4cute5tupleIJNS5_1CILi1EEES8_S8_EEENS6_IJNS7_ILi192EEENS7_ILi144EEENS7_ILi96EEEEEELi96ENS_10bfloat16_tEfNS_4arch4Sm90ELb1ELb0ELb0ELb0ELb0ELb0ELb0ELb0ELb1ELb0ELb0ELb0EEENS1_21CollectiveEpilogueFwdINS6_IJSA_SC_SB_EEES9_SE_SG_Li384ELb0ELb0ELb0ELb0EEENS1_30DynamicPersistentTileSchedulerILi384ELi32ELb0ELb0ELb1EEEEEEEEEvNT_6ParamsE,"",@"SHT_CUDA_INFO"
	.sectionflags	@""
	.align	4


	//----- nvinfo : EIATTR_CUDA_API_VERSION
	.align		4
        /*0000*/ 	.byte	0x04, 0x37
        /*0002*/ 	.short	(.L_138 - .L_137)
.L_137:
        /*0004*/ 	.word	0x00000082


	//----- nvinfo : EIATTR_KPARAM_INFO
	.align		4
.L_138:
        /*0008*/ 	.byte	0x04, 0x17
        /*000a*/ 	.short	(.L_140 - .L_139)
.L_139:
        /*000c*/ 	.word	0x00000000
        /*0010*/ 	.short	0x0000
        /*0012*/ 	.short	0x0000
        /*0014*/ 	.byte	0x00, 0xf0, 0x01, 0x2e


	//----- nvinfo : EIATTR_SPARSE_MMA_MASK
	.align		4
.L_140:
        /*0018*/ 	.byte	0x03, 0x50
        /*001a*/ 	.short	0x0000


	//----- nvinfo : EIATTR_MAXREG_COUNT
	.align		4
        /*001c*/ 	.byte	0x03, 0x1b
        /*001e*/ 	.short	0x0080


	//----- nvinfo : EIATTR_MERCURY_ISA_VERSION
	.align		4
        /*0020*/ 	.byte	0x03, 0x5f
        /*0022*/ 	.short	0x0101


	//----- nvinfo : EIATTR_VRC_CTA_INIT_COUNT
	.align		4
        /*0024*/ 	.byte	0x02, 0x4a
	.zero		1
	.zero		1


	//----- nvinfo : EIATTR_EXIT_INSTR_OFFSETS
	.align		4
        /*0028*/ 	.byte	0x04, 0x1c
        /*002a*/ 	.short	(.L_142 - .L_141)


	//   ....[0]....
.L_141:
        /*002c*/ 	.word	0x00000010


	//----- nvinfo : EIATTR_MAX_THREADS
	.align		4
.L_142:
        /*0030*/ 	.byte	0x04, 0x05
        /*0032*/ 	.short	(.L_144 - .L_143)
.L_143:
        /*0034*/ 	.word	0x00000200
        /*0038*/ 	.word	0x00000001
        /*003c*/ 	.word	0x00000001


	//----- nvinfo : EIATTR_CBANK_PARAM_SIZE
	.align		4
.L_144:
        /*0040*/ 	.byte	0x03, 0x19
        /*0042*/ 	.short	0x0b80


	//----- nvinfo : EIATTR_PARAM_CBANK
	.align		4
        /*0044*/ 	.byte	0x04, 0x0a
        /*0046*/ 	.short	(.L_146 - .L_145)
	.align		4
.L_145:
        /*0048*/ 	.word	index@(.nv.constant0._ZN7cutlass13device_kernelIN5flash11enable_sm90INS1_16FlashAttnFwdSm90INS1_25CollectiveMainloopFwdSm90ILi2EN4cute5tupleIJNS5_1CILi1EEES8_S8_EEENS6_IJNS7_ILi192EEENS7_ILi144EEENS7_ILi96EEEEEELi96ENS_10bfloat16_tEfNS_4arch4Sm90ELb1ELb0ELb0ELb0ELb0ELb0ELb0ELb0ELb1ELb0ELb0ELb0EEENS1_21CollectiveEpilogueFwdINS6_IJSA_SC_SB_EEES9_SE_SG_Li384ELb0ELb0ELb0ELb0EEENS1_30DynamicPersistentTileSchedulerILi384ELi32ELb0ELb0ELb1EEEEEEEEEvNT_6ParamsE)
        /*004c*/ 	.short	0x0380
        /*004e*/ 	.short	0x0b80


	//----- nvinfo : EIATTR_SW_WAR
	.align		4
.L_146:
        /*0050*/ 	.byte	0x04, 0x36
        /*0052*/ 	.short	(.L_148 - .L_147)
.L_147:
        /*0054*/ 	.word	0x00000008
.L_148:


//--------------------- .nv.info._ZN7cutlass13device_kernelIN5flash11enable_sm90INS1_16FlashAttnFwdSm90INS1_25CollectiveMainloopFwdSm90ILi2EN4cute5tupleIJNS5_1CILi1EEES8_S8_EEENS6_IJNS7_ILi192EEENS7_ILi144EEENS7_ILi96EEEEEELi96ENS_10bfloat16_tEfNS_4arch4Sm90ELb1ELb0ELb0ELb1ELb0ELb0ELb0ELb0ELb1ELb0ELb0ELb0EEENS1_21CollectiveEpilogueFwdINS6_IJSA_SC_SB_EEES9_SE_SG_Li384ELb1ELb0ELb0ELb0EEENS1_36VarlenDynamicPersistentTileSchedulerILi192ELi144ELi384ELi32ELb0ELb0ELb1ELb1ELb1ELb1EEEEEEEEEvNT_6ParamsE --------------------------
	.section	.nv.info._ZN7cutlass13device_kernelIN5flash11enable_sm90INS1_16FlashAttnFwdSm90INS1_25CollectiveMainloopFwdSm90ILi2EN4cute5tupleIJNS5_1CILi1EEES8_S8_EEENS6_IJNS7_ILi192EEENS7_ILi144EEENS7_ILi96EEEEEELi96ENS_10bfloat16_tEfNS_4arch4Sm90ELb1ELb0ELb0ELb1ELb0ELb0ELb0ELb0ELb1ELb0ELb0ELb0EEENS1_21CollectiveEpilogueFwdINS6_IJSA_SC_SB_EEES9_SE_SG_Li384ELb1ELb0ELb0ELb0EEENS1_36VarlenDynamicPersistentTileSchedulerILi192ELi144ELi384ELi32ELb0ELb0ELb1ELb1ELb1ELb1EEEEEEEEEvNT_6ParamsE,"",@"SHT_CUDA_INFO"
	.sectionflags	@""
	.align	4


	//----- nvinfo : EIATTR_CUDA_API_VERSION
	.align		4
        /*0000*/ 	.byte	0x04, 0x37
        /*0002*/ 	.short	(.L_150 - .L_149)
.L_149:
        /*0004*/ 	.word	0x00000082


	//----- nvinfo : EIATTR_KPARAM_INFO
	.align		4
.L_150:
        /*0008*/ 	.byte	0x04, 0x17
        /*000a*/ 	.short	(.L_152 - .L_151)
.L_151:
        /*000c*/ 	.word	0x00000000
        /*0010*/ 	.short	0x0000
        /*0012*/ 	.short	0x0000
        /*0014*/ 	.byte	0x00, 0xf0, 0x01, 0x28


	//----- nvinfo : EIATTR_SPARSE_MMA_MASK
	.align		4
.L_152:
        /*0018*/ 	.byte	0x03, 0x50
        /*001a*/ 	.short	0x0000


	//----- nvinfo : EIATTR_MAXREG_COUNT
	.align		4
        /*001c*/ 	.byte	0x03, 0x1b
        /*001e*/ 	.short	0x0080


	//----- nvinfo : EIATTR_MERCURY_ISA_VERSION
	.align		4
        /*0020*/ 	.byte	0x03, 0x5f
        /*0022*/ 	.short	0x0101


	//----- nvinfo : EIATTR_VRC_CTA_INIT_COUNT
	.align		4
        /*0024*/ 	.byte	0x02, 0x4a
	.zero		1
	.zero		1


	//----- nvinfo : EIATTR_EXIT_INSTR_OFFSETS
	.align		4
        /*0028*/ 	.byte	0x04, 0x1c
        /*002a*/ 	.short	(.L_154 - .L_153)


	//   ....[0]....
.L_153:
        /*002c*/ 	.word	0x00000010


	//----- nvinfo : EIATTR_MAX_THREADS
	.align		4
.L_154:
        /*0030*/ 	.byte	0x04, 0x05
        /*0032*/ 	.short	(.L_156 - .L_155)
.L_155:
        /*0034*/ 	.word	0x00000200
        /*0038*/ 	.word	0x00000001
        /*003c*/ 	.word	0x00000001


	//----- nvinfo : EIATTR_CBANK_PARAM_SIZE
	.align		4
.L_156:
        /*0040*/ 	.byte	0x03, 0x19
        /*0042*/ 	.short	0x0a00


	//----- nvinfo : EIATTR_PARAM_CBANK
	.align		4
        /*0044*/ 	.byte	0x04, 0x0a
        /*0046*/ 	.short	(.L_158 - .L_157)
	.align		4
.L_157:
        /*0048*/ 	.word	index@(.nv.constant0._ZN7cutlass13device_kernelIN5flash11enable_sm90INS1_16FlashAttnFwdSm90INS1_25CollectiveMainloopFwdSm90ILi2EN4cute5tupleIJNS5_1CILi1EEES8_S8_EEENS6_IJNS7_ILi192EEENS7_ILi144EEENS7_ILi96EEEEEELi96ENS_10bfloat16_tEfNS_4arch4Sm90ELb1ELb0ELb0ELb1ELb0ELb0ELb0ELb0ELb1ELb0ELb0ELb0EEENS1_21CollectiveEpilogueFwdINS6_IJSA_SC_SB_EEES9_SE_SG_Li384ELb1ELb0ELb0ELb0EEENS1_36VarlenDynamicPersistentTileSchedulerILi192ELi144ELi384ELi32ELb0ELb0ELb1ELb1ELb1ELb1EEEEEEEEEvNT_6ParamsE)
        /*004c*/ 	.short	0x0380
        /*004e*/ 	.short	0x0a00


	//----- nvinfo : EIATTR_SW_WAR
	.align		4
.L_158:
        /*0050*/ 	.byte	0x04, 0x36
        /*0052*/ 	.short	(.L_160 - .L_159)
.L_159:
        /*0054*/ 	.word	0x00000008
.L_160:


//--------------------- .nv.info._ZN7cutlass13device_kernelIN5flash11enable_sm90INS1_16FlashAttnFwdSm90INS1_25CollectiveMainloopFwdSm90ILi2EN4cute5tupleIJNS5_1CILi1EEES8_S8_EEENS6_IJNS7_ILi192EEENS7_ILi144EEENS7_ILi96EEEEEELi96ENS_10bfloat16_tEfNS_4arch4Sm90ELb1ELb0ELb0ELb1ELb0ELb1ELb0ELb0ELb1ELb0ELb0ELb0EEENS1_21CollectiveEpilogueFwdINS6_IJSA_SC_SB_EEES9_SE_SG_Li384ELb1ELb0ELb0ELb0EEENS1_36VarlenDynamicPersistentTileSchedulerILi192ELi144ELi384ELi32ELb0ELb0ELb1ELb1ELb1ELb1EEEEEEEEEvNT_6ParamsE --------------------------
	.section	.nv.info._ZN7cutlass13device_kernelIN5flash11enable_sm90INS1_16FlashAttnFwdSm90INS1_25CollectiveMainloopFwdSm90ILi2EN4cute5tupleIJNS5_1CILi1EEES8_S8_EEENS6_IJNS7_ILi192EEENS7_ILi144EEENS7_ILi96EEEEEELi96ENS_10bfloat16_tEfNS_4arch4Sm90ELb1ELb0ELb0ELb1ELb0ELb1ELb0ELb0ELb1ELb0ELb0ELb0EEENS1_21CollectiveEpilogueFwdINS6_IJSA_SC_SB_EEES9_SE_SG_Li384ELb1ELb0ELb0ELb0EEENS1_36VarlenDynamicPersistentTileSchedulerILi192ELi144ELi384ELi32ELb0ELb0ELb1ELb1ELb1ELb1EEEEEEEEEvNT_6ParamsE,"",@"SHT_CUDA_INFO"
	.sectionflags	@""
	.align	4


	//----- nvinfo : EIATTR_CUDA_API_VERSION
	.align		4
        /*0000*/ 	.byte	0x04, 0x37
        /*0002*/ 	.short	(.L_162 - .L_161)
.L_161:
        /*0004*/ 	.word	0x00000082


	//----- nvinfo : EIATTR_KPARAM_INFO
	.align		4
.L_162:
        /*0008*/ 	.byte	0x04, 0x17
        /*000a*/ 	.short	(.L_164 - .L_163)
.L_163:
        /*000c*/ 	.word	0x00000000
        /*0010*/ 	.short	0x0000
        /*0012*/ 	.short	0x0000
        /*0014*/ 	.byte	0x00, 0xf0, 0x01, 0x28


	//----- nvinfo : EIATTR_SPARSE_MMA_MASK
	.align		4
.L_164:
        /*0018*/ 	.byte	0x03, 0x50
        /*001a*/ 	.short	0x0000


	//----- nvinfo : EIATTR_MAXREG_COUNT
	.align		4
        /*001c*/ 	.byte	0x03, 0x1b
        /*001e*/ 	.short	0x0080


	//----- nvinfo : EIATTR_MERCURY_ISA_VERSION
	.align		4
        /*0020*/ 	.byte	0x03, 0x5f
        /*0022*/ 	.short	0x0101


	//----- nvinfo : EIATTR_VRC_CTA_INIT_COUNT
	.align		4
        /*0024*/ 	.byte	0x02, 0x4a
	.zero		1
	.zero		1


	//----- nvinfo : EIATTR_EXIT_INSTR_OFFSETS
	.align		4
        /*0028*/ 	.byte	0x04, 0x1c
        /*002a*/ 	.short	(.L_166 - .L_165)


	//   ....[0]....
.L_165:
        /*002c*/ 	.word	0x00000010


	//----- nvinfo : EIATTR_MAX_THREADS
	.align		4
.L_166:
        /*0030*/ 	.byte	0x04, 0x05
        /*0032*/ 	.short	(.L_168 - .L_167)
.L_167:
        /*0034*/ 	.word	0x00000200
        /*0038*/ 	.word	0x00000001
        /*003c*/ 	.word	0x00000001


	//----- nvinfo : EIATTR_CBANK_PARAM_SIZE
	.align		4
.L_168:
        /*0040*/ 	.byte	0x03, 0x19
        /*0042*/ 	.short	0x0a00


	//----- nvinfo : EIATTR_PARAM_CBANK
	.align		4
        /*0044*/ 	.byte	0x04, 0x0a
        /*0046*/ 	.short	(.L_170 - .L_169)
	.align		4
.L_169:
        /*0048*/ 	.word	index@(.nv.constant0._ZN7cutlass13device_kernelIN5flash11enable_sm90INS1_16FlashAttnFwdSm90INS1_25CollectiveMainloopFwdSm90ILi2EN4cute5tupleIJNS5_1CILi1EEES8_S8_EEENS6_IJNS7_ILi192EEENS7_ILi144EEENS7_ILi96EEEEEELi96ENS_10bfloat16_tEfNS_4arch4Sm90ELb1ELb0ELb0ELb1ELb0ELb1ELb0ELb0ELb1ELb0ELb0ELb0EEENS1_21CollectiveEpilogueFwdINS6_IJSA_SC_SB_EEES9_SE_SG_Li384ELb1ELb0ELb0ELb0EEENS1_36VarlenDynamicPersistentTileSchedulerILi192ELi144ELi384ELi32ELb0ELb0ELb1ELb1ELb1ELb1EEEEEEEEEvNT_6ParamsE)
        /*004c*/ 	.short	0x0380
        /*004e*/ 	.short	0x0a00


	//----- nvinfo : EIATTR_SW_WAR
	.align		4
.L_170:
        /*0050*/ 	.byte	0x04, 0x36
        /*0052*/ 	.short	(.L_172 - .L_171)
.L_171:
        /*0054*/ 	.word	0x00000008
.L_172:


//--------------------- .nv.callgraph             --------------------------
	.section	.nv.callgraph,"",@"SHT_CUDA_CALLGRAPH"
	.align	4
	.sectionentsize	8
	.align		4
        /*0000*/ 	.word	0x00000000
	.align		4
        /*0004*/ 	.word	0xffffffff
	.align		4
        /*0008*/ 	.word	0x00000000
	.align		4
        /*000c*/ 	.word	0xfffffffe
	.align		4
        /*0010*/ 	.word	0x00000000
	.align		4
        /*0014*/ 	.word	0xfffffffd
	.align		4
        /*0018*/ 	.word	0x00000000
	.align		4
        /*001c*/ 	.word	0xfffffffc


//--------------------- .nv.constant4             --------------------------
	.section	.nv.constant4,"a",@progbits
	.align	8
	.align		8
.nv.constant4:
        /*0000*/ 	.dword	_ZN65_INTERNAL_6364db25_29_flash_fwd_hdim96_bf16_sm90_cu_49158569_37564cuda3std3__45__cpo5beginE
	.align		8
        /*0008*/ 	.dword	_ZN65_INTERNAL_6364db25_29_flash_fwd_hdim96_bf16_sm90_cu_49158569_37564cuda3std3__45__cpo3endE
	.align		8
        /*0010*/ 	.dword	_ZN65_INTERNAL_6364db25_29_flash_fwd_hdim96_bf16_sm90_cu_49158569_37564cuda3std3__45__cpo6cbeginE
	.align		8
        /*0018*/ 	.dword	_ZN65_INTERNAL_6364db25_29_flash_fwd_hdim96_bf16_sm90_cu_49158569_37564cuda3std3__45__cpo4cendE
	.align		8
        /*0020*/ 	.dword	_ZN65_INTERNAL_6364db25_29_flash_fwd_hdim96_bf16_sm90_cu_49158569_37564cuda3std3__467_GLOBAL__N__6364db25_29_flash_fwd_hdim96_bf16_sm90_cu_49158569_37566ignoreE
	.align		8
        /*0028*/ 	.dword	_ZN65_INTERNAL_6364db25_29_flash_fwd_hdim96_bf16_sm90_cu_49158569_37564cuda3std3__419piecewise_constructE
	.align		8
        /*0030*/ 	.dword	_ZN65_INTERNAL_6364db25_29_flash_fwd_hdim96_bf16_sm90_cu_49158569_37564cuda3std3__48in_placeE
	.align		8
        /*0038*/ 	.dword	_ZN65_INTERNAL_6364db25_29_flash_fwd_hdim96_bf16_sm90_cu_49158569_37564cuda3std6ranges3__45__cpo4swapE
	.align		8
        /*0040*/ 	.dword	_ZN65_INTERNAL_6364db25_29_flash_fwd_hdim96_bf16_sm90_cu_49158569_37564cuda3std6ranges3__45__cpo9iter_moveE
	.align		8
        /*0048*/ 	.dword	_ZN65_INTERNAL_6364db25_29_flash_fwd_hdim96_bf16_sm90_cu_49158569_37564cute7productE
	.align		8
        /*0050*/ 	.dword	_ZN65_INTERNAL_6364db25_29_flash_fwd_hdim96_bf16_sm90_cu_49158569_37564cute1_E


//--------------------- .text._ZN7cutlass13device_kernelIN5flash11enable_sm90INS1_16FlashAttnFwdSm90INS1_25CollectiveMainloopFwdSm90ILi2EN4cute5tupleIJNS5_1CILi1EEES8_S8_EEENS6_IJNS7_ILi192EEENS7_ILi144EEENS7_ILi96EEEEEELi96ENS_10bfloat16_tEfNS_4arch4Sm90ELb0ELb0ELb0ELb0ELb0ELb0ELb0ELb0ELb1ELb0ELb0ELb0EEENS1_21CollectiveEpilogueFwdINS6_IJSA_SC_SB_EEES9_SE_SG_Li384ELb0ELb0ELb0ELb0EEENS1_29StaticPersistentTileSchedulerILb0EEEEEEEEEvNT_6ParamsE --------------------------
	.section	.text._ZN7cutlass13device_kernelIN5flash11enable_sm90INS1_16FlashAttnFwdSm90INS1_25CollectiveMainloopFwdSm90ILi2EN4cute5tupleIJNS5_1CILi1EEES8_S8_EEENS6_IJNS7_ILi192EEENS7_ILi144EEENS7_ILi96EEEEEELi96ENS_10bfloat16_tEfNS_4arch4Sm90ELb0ELb0ELb0ELb0ELb0ELb0ELb0ELb0ELb1ELb0ELb0ELb0EEENS1_21CollectiveEpilogueFwdINS6_IJSA_SC_SB_EEES9_SE_SG_Li384ELb0ELb0ELb0ELb0EEENS1_29StaticPersistentTileSchedulerILb0EEEEEEEEEvNT_6ParamsE,"ax",@progbits
	.align	128
.text._ZN7cutlass13device_kernelIN5flash11enable_sm90INS1_16FlashAttnFwdSm90INS1_25CollectiveMainloopFwdSm90ILi2EN4cute5tupleIJNS5_1CILi1EEES8_S8_EEENS6_IJNS7_ILi192EEENS7_ILi144EEENS7_ILi96EEEEEELi96ENS_10bfloat16_tEfNS_4arch4Sm90ELb0ELb0ELb0ELb0ELb0ELb0ELb0ELb0ELb1ELb0ELb0ELb0EEENS1_21CollectiveEpilogueFwdINS6_IJSA_SC_SB_EEES9_SE_SG_Li384ELb0ELb0ELb0ELb0EEENS1_29StaticPersistentTileSchedulerILb0EEEEEEEEEvNT_6ParamsE:
        .type           _ZN7cutlass13device_kernelIN5flash11enable_sm90INS1_16FlashAttnFwdSm90INS1_25CollectiveMainloopFwdSm90ILi2EN4cute5tupleIJNS5_1CILi1EEES8_S8_EEENS6_IJNS7_ILi192EEENS7_ILi144EEENS7_ILi96EEEEEELi96ENS_10bfloat16_tEfNS_4arch4Sm90ELb0ELb0ELb0ELb0ELb0ELb0ELb0ELb0ELb1ELb0ELb0ELb0EEENS1_21CollectiveEpilogueFwdINS6_IJSA_SC_SB_EEES9_SE_SG_Li384ELb0ELb0ELb0ELb0EEENS1_29StaticPersistentTileSchedulerILb0EEEEEEEEEvNT_6ParamsE,@function
        .size           _ZN7cutlass13device_kernelIN5flash11enable_sm90INS1_16FlashAttnFwdSm90INS1_25CollectiveMainloopFwdSm90ILi2EN4cute5tupleIJNS5_1CILi1EEES8_S8_EEENS6_IJNS7_ILi192EEENS7_ILi144EEENS7_ILi96EEEEEELi96ENS_10bfloat16_tEfNS_4arch4Sm90ELb0ELb0ELb0ELb0ELb0ELb0ELb0ELb0ELb1ELb0ELb0ELb0EEENS1_21CollectiveEpilogueFwdINS6_IJSA_SC_SB_EEES9_SE_SG_Li384ELb0ELb0ELb0ELb0EEENS1_29StaticPersistentTileSchedulerILb0EEEEEEEEEvNT_6ParamsE,(.L_x_9 - _ZN7cutlass13device_kernelIN5flash11enable_sm90INS1_16FlashAttnFwdSm90INS1_25CollectiveMainloopFwdSm90ILi2EN4cute5tupleIJNS5_1CILi1EEES8_S8_EEENS6_IJNS7_ILi192EEENS7_ILi144EEENS7_ILi96EEEEEELi96ENS_10bfloat16_tEfNS_4arch4Sm90ELb0ELb0ELb0ELb0ELb0ELb0ELb0ELb0ELb1ELb0ELb0ELb0EEENS1_21CollectiveEpilogueFwdINS6_IJSA_SC_SB_EEES9_SE_SG_Li384ELb0ELb0ELb0ELb0EEENS1_29StaticPersistentTileSchedulerILb0EEEEEEEEEvNT_6ParamsE)
        .other          _ZN7cutlass13device_kernelIN5flash11enable_sm90INS1_16FlashAttnFwdSm90INS1_25CollectiveMainloopFwdSm90ILi2EN4cute5tupleIJNS5_1CILi1EEES8_S8_EEENS6_IJNS7_ILi192EEENS7_ILi144EEENS7_ILi96EEEEEELi96ENS_10bfloat16_tEfNS_4arch4Sm90ELb0ELb0ELb0ELb0ELb0ELb0ELb0ELb0ELb1ELb0ELb0ELb0EEENS1_21CollectiveEpilogueFwdINS6_IJSA_SC_SB_EEES9_SE_SG_Li384ELb0ELb0ELb0ELb0EEENS1_29StaticPersistentTileSchedulerILb0EEEEEEEEEvNT_6ParamsE,@"STO_CUDA_ENTRY STV_DEFAULT"
_ZN7cutlass13device_kernelIN5flash11enable_sm90INS1_16FlashAttnFwdSm90INS1_25CollectiveMainloopFwdSm90ILi2EN4cute5tupleIJNS5_1CILi1EEES8_S8_EEENS6_IJNS7_ILi192EEENS7_ILi144EEENS7_ILi96EEEEEELi96ENS_10bfloat16_tEfNS_4arch4Sm90ELb0ELb0ELb0ELb0ELb0ELb0ELb0ELb0ELb1ELb0ELb0ELb0EEENS1_21CollectiveEpilogueFwdINS6_IJSA_SC_SB_EEES9_SE_SG_Li384ELb0ELb0ELb0ELb0EEENS1_29StaticPersistentTileSchedulerILb0EEEEEEEEEvNT_6ParamsE:
[----:B------:R-:W-:Y:S01]  /*0000*/  LDC R1, c[0x0][0x37c] ;  /* 0x0000df00ff017b82 */ /* 0x000fe20000000800 */
[----:B------:R-:W-:Y:S05]  /*0010*/  EXIT ;  /* 0x000000000000794d */ /* 0x000fea0003800000 */
.L_x_0:
[----:B------:R-:W-:-:S00]  /*0020*/  BRA `(.L_x_0) ;  /* 0xfffffffc00fc7947 */ /* 0x000fc0000383ffff */
[----:B------:R-:W-:-:S00]  /*0030*/  NOP ;  /* 0x0000000000007918 */ /* 0x000fc00000000000 */
        /* <DEDUP_REMOVED lines=12> */
.L_x_9:


//--------------------- .text._ZN7cutlass13device_kernelIN5flash11enable_sm90INS1_16FlashAttnFwdSm90INS1_25CollectiveMainloopFwdSm90ILi2EN4cute5tupleIJNS5_1CILi1EEES8_S8_EEENS6_IJNS7_ILi192EEENS7_ILi144EEENS7_ILi96EEEEEELi96ENS_10bfloat16_tEfNS_4arch4Sm90ELb0ELb0ELb0ELb1ELb0ELb0ELb0ELb0ELb1ELb0ELb0ELb0EEENS1_21CollectiveEpilogueFwdINS6_IJSA_SC_SB_EEES9_SE_SG_Li384ELb1ELb0ELb0ELb0EEENS1_36VarlenDynamicPersistentTileSchedulerILi192ELi144ELi384ELi32ELb0ELb0ELb1ELb0ELb1ELb1EEEEEEEEEvNT_6ParamsE --------------------------
	.section	.text._ZN7cutlass13device_kernelIN5flash11enable_sm90INS1_16FlashAttnFwdSm90INS1_25CollectiveMainloopFwdSm90ILi2EN4cute5tupleIJNS5_1CILi1EEES8_S8_EEENS6_IJNS7_ILi192EEENS7_ILi144EEENS7_ILi96EEEEEELi96ENS_10bfloat16_tEfNS_4arch4Sm90ELb0ELb0ELb0ELb1ELb0ELb0ELb0ELb0ELb1ELb0ELb0ELb0EEENS1_21CollectiveEpilogueFwdINS6_IJSA_SC_SB_EEES9_SE_SG_Li384ELb1ELb0ELb0ELb0EEENS1_36VarlenDynamicPersistentTileSchedulerILi192ELi144ELi384ELi32ELb0ELb0ELb1ELb0ELb1ELb1EEEEEEEEEvNT_6ParamsE,"ax",@progbits
	.align	128
.text._ZN7cutlass13device_kernelIN5flash11enable_sm90INS1_16FlashAttnFwdSm90INS1_25CollectiveMainloopFwdSm90ILi2EN4cute5tupleIJNS5_1CILi1EEES8_S8_EEENS6_IJNS7_ILi192EEENS7_ILi144EEENS7_ILi96EEEEEELi96ENS_10bfloat16_tEfNS_4arch4Sm90ELb0ELb0ELb0ELb1ELb0ELb0ELb0ELb0ELb1ELb0ELb0ELb0EEENS1_21CollectiveEpilogueFwdINS6_IJSA_SC_SB_EEES9_SE_SG_Li384ELb1ELb0ELb0ELb0EEENS1_36VarlenDynamicPersistentTileSchedulerILi192ELi144ELi384ELi32ELb0ELb0ELb1ELb0ELb1ELb1EEEEEEEEEvNT_6ParamsE:
        .type           _ZN7cutlass13device_kernelIN5flash11enable_sm90INS1_16FlashAttnFwdSm90INS1_25CollectiveMainloopFwdSm90ILi2EN4cute5tupleIJNS5_1CILi1EEES8_S8_EEENS6_IJNS7_ILi192EEENS7_ILi144EEENS7_ILi96EEEEEELi96ENS_10bfloat16_tEfNS_4arch4Sm90ELb0ELb0ELb0ELb1ELb0ELb0ELb0ELb0ELb1ELb0ELb0ELb0EEENS1_21CollectiveEpilogueFwdINS6_IJSA_SC_SB_EEES9_SE_SG_Li384ELb1ELb0ELb0ELb0EEENS1_36VarlenDynamicPersistentTileSchedulerILi192ELi144ELi384ELi32ELb0ELb0ELb1ELb0ELb1ELb1EEEEEEEEEvNT_6ParamsE,@function
        .size           _ZN7cutlass13device_kernelIN5flash11enable_sm90INS1_16FlashAttnFwdSm90INS1_25CollectiveMainloopFwdSm90ILi2EN4cute5tupleIJNS5_1CILi1EEES8_S8_EEENS6_IJNS7_ILi192EEENS7_ILi144EEENS7_ILi96EEEEEELi96ENS_10bfloat16_tEfNS_4arch4Sm90ELb0ELb0ELb0ELb1ELb0ELb0ELb0ELb0ELb1ELb0ELb0ELb0EEENS1_21CollectiveEpilogueFwdINS6_IJSA_SC_SB_EEES9_SE_SG_Li384ELb1ELb0ELb0ELb0EEENS1_36VarlenDynamicPersistentTileSchedulerILi192ELi144ELi384ELi32ELb0ELb0ELb1ELb0ELb1ELb1EEEEEEEEEvNT_6ParamsE,(.L_x_10 - _ZN7cutlass13device_kernelIN5flash11enable_sm90INS1_16FlashAttnFwdSm90INS1_25CollectiveMainloopFwdSm90ILi2EN4cute5tupleIJNS5_1CILi1EEES8_S8_EEENS6_IJNS7_ILi192EEENS7_ILi144EEENS7_ILi96EEEEEELi96ENS_10bfloat16_tEfNS_4arch4Sm90ELb0ELb0ELb0ELb1ELb0ELb0ELb0ELb0ELb1ELb0ELb0ELb0EEENS1_21CollectiveEpilogueFwdINS6_IJSA_SC_SB_EEES9_SE_SG_Li384ELb1ELb0ELb0ELb0EEENS1_36VarlenDynamicPersistentTileSchedulerILi192ELi144ELi384ELi32ELb0ELb0ELb1ELb0ELb1ELb1EEEEEEEEEvNT_6ParamsE)
        .other          _ZN7cutlass13device_kernelIN5flash11enable_sm90INS1_16FlashAttnFwdSm90INS1_25CollectiveMainloopFwdSm90ILi2EN4cute5tupleIJNS5_1CILi1EEES8_S8_EEENS6_IJNS7_ILi192EEENS7_ILi144EEENS7_ILi96EEEEEELi96ENS_10bfloat16_tEfNS_4arch4Sm90ELb0ELb0ELb0ELb1ELb0ELb0ELb0ELb0ELb1ELb0ELb0ELb0EEENS1_21CollectiveEpilogueFwdINS6_IJSA_SC_SB_EEES9_SE_SG_Li384ELb1ELb0ELb0ELb0EEENS1_36VarlenDynamicPersistentTileSchedulerILi192ELi144ELi384ELi32ELb0ELb0ELb1ELb0ELb1ELb1EEEEEEEEEvNT_6ParamsE,@"STO_CUDA_ENTRY STV_DEFAULT"
_ZN7cutlass13device_kernelIN5flash11enable_sm90INS1_16FlashAttnFwdSm90INS1_25CollectiveMainloopFwdSm90ILi2EN4cute5tupleIJNS5_1CILi1EEES8_S8_EEENS6_IJNS7_ILi192EEENS7_ILi144EEENS7_ILi96EEEEEELi96ENS_10bfloat16_tEfNS_4arch4Sm90ELb0ELb0ELb0ELb1ELb0ELb0ELb0ELb0ELb1ELb0ELb0ELb0EEENS1_21CollectiveEpilogueFwdINS6_IJSA_SC_SB_EEES9_SE_SG_Li384ELb1ELb0ELb0ELb0EEENS1_36VarlenDynamicPersistentTileSchedulerILi192ELi144ELi384ELi32ELb0ELb0ELb1ELb0ELb1ELb1EEEEEEEEEvNT_6ParamsE:
[----:B------:R-:W-:Y:S01]  /*0000*/  LDC R1, c[0x0][0x37c] ;  /* 0x0000df00ff017b82 */ /* 0x000fe20000000800 */
[----:B------:R-:W-:Y:S05]  /*0010*/  EXIT ;  /* 0x000000000000794d */ /* 0x000fea0003800000 */
.L_x_1:
        /* <DEDUP_REMOVED lines=14> */
.L_x_10:


//--------------------- .text._ZN7cutlass13device_kernelIN5flash11enable_sm90INS1_16FlashAttnFwdSm90INS1_25CollectiveMainloopFwdSm90ILi2EN4cute5tupleIJNS5_1CILi1EEES8_S8_EEENS6_IJNS7_ILi192EEENS7_ILi144EEENS7_ILi96EEEEEELi96ENS_10bfloat16_tEfNS_4arch4Sm90ELb0ELb0ELb0ELb1ELb0ELb1ELb0ELb0ELb1ELb0ELb0ELb0EEENS1_21CollectiveEpilogueFwdINS6_IJSA_SC_SB_EEES9_SE_SG_Li384ELb1ELb0ELb0ELb0EEENS1_36VarlenDynamicPersistentTileSchedulerILi192ELi144ELi384ELi32ELb0ELb0ELb1ELb0ELb1ELb1EEEEEEEEEvNT_6ParamsE --------------------------
	.section	.text._ZN7cutlass13device_kernelIN5flash11enable_sm90INS1_16FlashAttnFwdSm90INS1_25CollectiveMainloopFwdSm90ILi2EN4cute5tupleIJNS5_1CILi1EEES8_S8_EEENS6_IJNS7_ILi192EEENS7_ILi144EEENS7_ILi96EEEEEELi96ENS_10bfloat16_tEfNS_4arch4Sm90ELb0ELb0ELb0ELb1ELb0ELb1ELb0ELb0ELb1ELb0ELb0ELb0EEENS1_21CollectiveEpilogueFwdINS6_IJSA_SC_SB_EEES9_SE_SG_Li384ELb1ELb0ELb0ELb0EEENS1_36VarlenDynamicPersistentTileSchedulerILi192ELi144ELi384ELi32ELb0ELb0ELb1ELb0ELb1ELb1EEEEEEEEEvNT_6ParamsE,"ax",@progbits
	.align	128
.text._ZN7cutlass13device_kernelIN5flash11enable_sm90INS1_16FlashAttnFwdSm90INS1_25CollectiveMainloopFwdSm90ILi2EN4cute5tupleIJNS5_1CILi1EEES8_S8_EEENS6_IJNS7_ILi192EEENS7_ILi144EEENS7_ILi96EEEEEELi96ENS_10bfloat16_tEfNS_4arch4Sm90ELb0ELb0ELb0ELb1ELb0ELb1ELb0ELb0ELb1ELb0ELb0ELb0EEENS1_21CollectiveEpilogueFwdINS6_IJSA_SC_SB_EEES9_SE_SG_Li384ELb1ELb0ELb0ELb0EEENS1_36VarlenDynamicPersistentTileSchedulerILi192ELi144ELi384ELi32ELb0ELb0ELb1ELb0ELb1ELb1EEEEEEEEEvNT_6ParamsE:
        .type           _ZN7cutlass13device_kernelIN5flash11enable_sm90INS1_16FlashAttnFwdSm90INS1_25CollectiveMainloopFwdSm90ILi2EN4cute5tupleIJNS5_1CILi1EEES8_S8_EEENS6_IJNS7_ILi192EEENS7_ILi144EEENS7_ILi96EEEEEELi96ENS_10bfloat16_tEfNS_4arch4Sm90ELb0ELb0ELb0ELb1ELb0ELb1ELb0ELb0ELb1ELb0ELb0ELb0EEENS1_21CollectiveEpilogueFwdINS6_IJSA_SC_SB_EEES9_SE_SG_Li384ELb1ELb0ELb0ELb0EEENS1_36VarlenDynamicPersistentTileSchedulerILi192ELi144ELi384ELi32ELb0ELb0ELb1ELb0ELb1ELb1EEEEEEEEEvNT_6ParamsE,@function
        .size           _ZN7cutlass13device_kernelIN5flash11enable_sm90INS1_16FlashAttnFwdSm90INS1_25CollectiveMainloopFwdSm90ILi2EN4cute5tupleIJNS5_1CILi1EEES8_S8_EEENS6_IJNS7_ILi192EEENS7_ILi144EEENS7_ILi96EEEEEELi96ENS_10bfloat16_tEfNS_4arch4Sm90ELb0ELb0ELb0ELb1ELb0ELb1ELb0ELb0ELb1ELb0ELb0ELb0EEENS1_21CollectiveEpilogueFwdINS6_IJSA_SC_SB_EEES9_SE_SG_Li384ELb1ELb0ELb0ELb0EEENS1_36VarlenDynamicPersistentTileSchedulerILi192ELi144ELi384ELi32ELb0ELb0ELb1ELb0ELb1ELb1EEEEEEEEEvNT_6ParamsE,(.L_x_11 - _ZN7cutlass13device_kernelIN5flash11enable_sm90INS1_16FlashAttnFwdSm90INS1_25CollectiveMainloopFwdSm90ILi2EN4cute5tupleIJNS5_1CILi1EEES8_S8_EEENS6_IJNS7_ILi192EEENS7_ILi144EEENS7_ILi96EEEEEELi96ENS_10bfloat16_tEfNS_4arch4Sm90ELb0ELb0ELb0ELb1ELb0ELb1ELb0ELb0ELb1ELb0ELb0ELb0EEENS1_21CollectiveEpilogueFwdINS6_IJSA_SC_SB_EEES9_SE_SG_Li384ELb1ELb0ELb0ELb0EEENS1_36VarlenDynamicPersistentTileSchedulerILi192ELi144ELi384ELi32ELb0ELb0ELb1ELb0ELb1ELb1EEEEEEEEEvNT_6ParamsE)
        .other          _ZN7cutlass13device_kernelIN5flash11enable_sm90INS1_16FlashAttnFwdSm90INS1_25CollectiveMainloopFwdSm90ILi2EN4cute5tupleIJNS5_1CILi1EEES8_S8_EEENS6_IJNS7_ILi192EEENS7_ILi144EEENS7_ILi96EEEEEELi96ENS_10bfloat16_tEfNS_4arch4Sm90ELb0ELb0ELb0ELb1ELb0ELb1ELb0ELb0ELb1ELb0ELb0ELb0EEENS1_21CollectiveEpilogueFwdINS6_IJSA_SC_SB_EEES9_SE_SG_Li384ELb1ELb0ELb0ELb0EEENS1_36VarlenDynamicPersistentTileSchedulerILi192ELi144ELi384ELi32ELb0ELb0ELb1ELb0ELb1ELb1EEEEEEEEEvNT_6ParamsE,@"STO_CUDA_ENTRY STV_DEFAULT"
_ZN7cutlass13device_kernelIN5flash11enable_sm90INS1_16FlashAttnFwdSm90INS1_25CollectiveMainloopFwdSm90ILi2EN4cute5tupleIJNS5_1CILi1EEES8_S8_EEENS6_IJNS7_ILi192EEENS7_ILi144EEENS7_ILi96EEEEEELi96ENS_10bfloat16_tEfNS_4arch4Sm90ELb0ELb0ELb0ELb1ELb0ELb1ELb0ELb0ELb1ELb0ELb0ELb0EEENS1_21CollectiveEpilogueFwdINS6_IJSA_SC_SB_EEES9_SE_SG_Li384ELb1ELb0ELb0ELb0EEENS1_36VarlenDynamicPersistentTileSchedulerILi192ELi144ELi384ELi32ELb0ELb0ELb1ELb0ELb1ELb1EEEEEEEEEvNT_6ParamsE:
[----:B------:R-:W-:Y:S01]  /*0000*/  LDC R1, c[0x0][0x37c] ;  /* 0x0000df00ff017b82 */ /* 0x000fe20000000800 */
[----:B------:R-:W-:Y:S05]  /*0010*/  EXIT ;  /* 0x000000000000794d */ /* 0x000fea0003800000 */
.L_x_2:
        /* <DEDUP_REMOVED lines=14> */
.L_x_11:


//--------------------- .text._ZN7cutlass13device_kernelIN5flash11enable_sm90INS1_16FlashAttnFwdSm90INS1_25CollectiveMainloopFwdSm90ILi2EN4cute5tupleIJNS5_1CILi1EEES8_S8_EEENS6_IJNS7_ILi192EEENS7_ILi128EEENS7_ILi96EEEEEELi96ENS_10bfloat16_tEfNS_4arch4Sm90ELb0ELb1ELb0ELb0ELb0ELb0ELb0ELb0ELb1ELb0ELb0ELb0EEENS1_21CollectiveEpilogueFwdINS6_IJSA_SC_SB_EEES9_SE_SG_Li384ELb0ELb0ELb0ELb0EEENS1_30DynamicPersistentTileSchedulerILi384ELi32ELb0ELb0ELb1EEEEEEEEEvNT_6ParamsE --------------------------
	.section	.text._ZN7cutlass13device_kernelIN5flash11enable_sm90INS1_16FlashAttnFwdSm90INS1_25CollectiveMainloopFwdSm90ILi2EN4cute5tupleIJNS5_1CILi1EEES8_S8_EEENS6_IJNS7_ILi192EEENS7_ILi128EEENS7_ILi96EEEEEELi96ENS_10bfloat16_tEfNS_4arch4Sm90ELb0ELb1ELb0ELb0ELb0ELb0ELb0ELb0ELb1ELb0ELb0ELb0EEENS1_21CollectiveEpilogueFwdINS6_IJSA_SC_SB_EEES9_SE_SG_Li384ELb0ELb0ELb0ELb0EEENS1_30DynamicPersistentTileSchedulerILi384ELi32ELb0ELb0ELb1EEEEEEEEEvNT_6ParamsE,"ax",@progbits
	.align	128
.text._ZN7cutlass13device_kernelIN5flash11enable_sm90INS1_16FlashAttnFwdSm90INS1_25CollectiveMainloopFwdSm90ILi2EN4cute5tupleIJNS5_1CILi1EEES8_S8_EEENS6_IJNS7_ILi192EEENS7_ILi128EEENS7_ILi96EEEEEELi96ENS_10bfloat16_tEfNS_4arch4Sm90ELb0ELb1ELb0ELb0ELb0ELb0ELb0ELb0ELb1ELb0ELb0ELb0EEENS1_21CollectiveEpilogueFwdINS6_IJSA_SC_SB_EEES9_SE_SG_Li384ELb0ELb0ELb0ELb0EEENS1_30DynamicPersistentTileSchedulerILi384ELi32ELb0ELb0ELb1EEEEEEEEEvNT_6ParamsE:
        .type           _ZN7cutlass13device_kernelIN5flash11enable_sm90INS1_16FlashAttnFwdSm90INS1_25CollectiveMainloopFwdSm90ILi2EN4cute5tupleIJNS5_1CILi1EEES8_S8_EEENS6_IJNS7_ILi192EEENS7_ILi128EEENS7_ILi96EEEEEELi96ENS_10bfloat16_tEfNS_4arch4Sm90ELb0ELb1ELb0ELb0ELb0ELb0ELb0ELb0ELb1ELb0ELb0ELb0EEENS1_21CollectiveEpilogueFwdINS6_IJSA_SC_SB_EEES9_SE_SG_Li384ELb0ELb0ELb0ELb0EEENS1_30DynamicPersistentTileSchedulerILi384ELi32ELb0ELb0ELb1EEEEEEEEEvNT_6ParamsE,@function
        .size           _ZN7cutlass13device_kernelIN5flash11enable_sm90INS1_16FlashAttnFwdSm90INS1_25CollectiveMainloopFwdSm90ILi2EN4cute5tupleIJNS5_1CILi1EEES8_S8_EEENS6_IJNS7_ILi192EEENS7_ILi128EEENS7_ILi96EEEEEELi96ENS_10bfloat16_tEfNS_4arch4Sm90ELb0ELb1ELb0ELb0ELb0ELb0ELb0ELb0ELb1ELb0ELb0ELb0EEENS1_21CollectiveEpilogueFwdINS6_IJSA_SC_SB_EEES9_SE_SG_Li384ELb0ELb0ELb0ELb0EEENS1_30DynamicPersistentTileSchedulerILi384ELi32ELb0ELb0ELb1EEEEEEEEEvNT_6ParamsE,(.L_x_12 - _ZN7cutlass13device_kernelIN5flash11enable_sm90INS1_16FlashAttnFwdSm90INS1_25CollectiveMainloopFwdSm90ILi2EN4cute5tupleIJNS5_1CILi1EEES8_S8_EEENS6_IJNS7_ILi192EEENS7_ILi128EEENS7_ILi96EEEEEELi96ENS_10bfloat16_tEfNS_4arch4Sm90ELb0ELb1ELb0ELb0ELb0ELb0ELb0ELb0ELb1ELb0ELb0ELb0EEENS1_21CollectiveEpilogueFwdINS6_IJSA_SC_SB_EEES9_SE_SG_Li384ELb0ELb0ELb0ELb0EEENS1_30DynamicPersistentTileSchedulerILi384ELi32ELb0ELb0ELb1EEEEEEEEEvNT_6ParamsE)
        .other          _ZN7cutlass13device_kernelIN5flash11enable_sm90INS1_16FlashAttnFwdSm90INS1_25CollectiveMainloopFwdSm90ILi2EN4cute5tupleIJNS5_1CILi1EEES8_S8_EEENS6_IJNS7_ILi192EEENS7_ILi128EEENS7_ILi96EEEEEELi96ENS_10bfloat16_tEfNS_4arch4Sm90ELb0ELb1ELb0ELb0ELb0ELb0ELb0ELb0ELb1ELb0ELb0ELb0EEENS1_21CollectiveEpilogueFwdINS6_IJSA_SC_SB_EEES9_SE_SG_Li384ELb0ELb0ELb0ELb0EEENS1_30DynamicPersistentTileSchedulerILi384ELi32ELb0ELb0ELb1EEEEEEEEEvNT_6ParamsE,@"STO_CUDA_ENTRY STV_DEFAULT"
_ZN7cutlass13device_kernelIN5flash11enable_sm90INS1_16FlashAttnFwdSm90INS1_25CollectiveMainloopFwdSm90ILi2EN4cute5tupleIJNS5_1CILi1EEES8_S8_EEENS6_IJNS7_ILi192EEENS7_ILi128EEENS7_ILi96EEEEEELi96ENS_10bfloat16_tEfNS_4arch4Sm90ELb0ELb1ELb0ELb0ELb0ELb0ELb0ELb0ELb1ELb0ELb0ELb0EEENS1_21CollectiveEpilogueFwdINS6_IJSA_SC_SB_EEES9_SE_SG_Li384ELb0ELb0ELb0ELb0EEENS1_30DynamicPersistentTileSchedulerILi384ELi32ELb0ELb0ELb1EEEEEEEEEvNT_6ParamsE:
[----:B------:R-:W-:Y:S01]  /*0000*/  LDC R1, c[0x0][0x37c] ;  /* 0x0000df00ff017b82 */ /* 0x000fe20000000800 */
[----:B------:R-:W-:Y:S05]  /*0010*/  EXIT ;  /* 0x000000000000794d */ /* 0x000fea0003800000 */
.L_x_3:
        /* <DEDUP_REMOVED lines=14> */
.L_x_12:


//--------------------- .text._ZN7cutlass13device_kernelIN5flash11enable_sm90INS1_16FlashAttnFwdSm90INS1_25CollectiveMainloopFwdSm90ILi2EN4cute5tupleIJNS5_1CILi1EEES8_S8_EEENS6_IJNS7_ILi192EEENS7_ILi128EEENS7_ILi96EEEEEELi96ENS_10bfloat16_tEfNS_4arch4Sm90ELb0ELb1ELb0ELb1ELb0ELb0ELb0ELb0ELb1ELb0ELb0ELb0EEENS1_21CollectiveEpilogueFwdINS6_IJSA_SC_SB_EEES9_SE_SG_Li384ELb1ELb0ELb0ELb0EEENS1_36VarlenDynamicPersistentTileSchedulerILi192ELi128ELi384ELi32ELb0ELb0ELb1ELb1ELb0ELb1EEEEEEEEEvNT_6ParamsE --------------------------
	.section	.text._ZN7cutlass13device_kernelIN5flash11enable_sm90INS1_16FlashAttnFwdSm90INS1_25CollectiveMainloopFwdSm90ILi2EN4cute5tupleIJNS5_1CILi1EEES8_S8_EEENS6_IJNS7_ILi192EEENS7_ILi128EEENS7_ILi96EEEEEELi96ENS_10bfloat16_tEfNS_4arch4Sm90ELb0ELb1ELb0ELb1ELb0ELb0ELb0ELb0ELb1ELb0ELb0ELb0EEENS1_21CollectiveEpilogueFwdINS6_IJSA_SC_SB_EEES9_SE_SG_Li384ELb1ELb0ELb0ELb0EEENS1_36VarlenDynamicPersistentTileSchedulerILi192ELi128ELi384ELi32ELb0ELb0ELb1ELb1ELb0ELb1EEEEEEEEEvNT_6ParamsE,"ax",@progbits
	.align	128
.text._ZN7cutlass13device_kernelIN5flash11enable_sm90INS1_16FlashAttnFwdSm90INS1_25CollectiveMainloopFwdSm90ILi2EN4cute5tupleIJNS5_1CILi1EEES8_S8_EEENS6_IJNS7_ILi192EEENS7_ILi128EEENS7_ILi96EEEEEELi96ENS_10bfloat16_tEfNS_4arch4Sm90ELb0ELb1ELb0ELb1ELb0ELb0ELb0ELb0ELb1ELb0ELb0ELb0EEENS1_21CollectiveEpilogueFwdINS6_IJSA_SC_SB_EEES9_SE_SG_Li384ELb1ELb0ELb0ELb0EEENS1_36VarlenDynamicPersistentTileSchedulerILi192ELi128ELi384ELi32ELb0ELb0ELb1ELb1ELb0ELb1EEEEEEEEEvNT_6ParamsE:
        .type           _ZN7cutlass13device_kernelIN5flash11enable_sm90INS1_16FlashAttnFwdSm90INS1_25CollectiveMainloopFwdSm90ILi2EN4cute5tupleIJNS5_1CILi1EEES8_S8_EEENS6_IJNS7_ILi192EEENS7_ILi128EEENS7_ILi96EEEEEELi96ENS_10bfloat16_tEfNS_4arch4Sm90ELb0ELb1ELb0ELb1ELb0ELb0ELb0ELb0ELb1ELb0ELb0ELb0EEENS1_21CollectiveEpilogueFwdINS6_IJSA_SC_SB_EEES9_SE_SG_Li384ELb1ELb0ELb0ELb0EEENS1_36VarlenDynamicPersistentTileSchedulerILi192ELi128ELi384ELi32ELb0ELb0ELb1ELb1ELb0ELb1EEEEEEEEEvNT_6ParamsE,@function
        .size           _ZN7cutlass13device_kernelIN5flash11enable_sm90INS1_16FlashAttnFwdSm90INS1_25CollectiveMainloopFwdSm90ILi2EN4cute5tupleIJNS5_1CILi1EEES8_S8_EEENS6_IJNS7_ILi192EEENS7_ILi128EEENS7_ILi96EEEEEELi96ENS_10bfloat16_tEfNS_4arch4Sm90ELb0ELb1ELb0ELb1ELb0ELb0ELb0ELb0ELb1ELb0ELb0ELb0EEENS1_21CollectiveEpilogueFwdINS6_IJSA_SC_SB_EEES9_SE_SG_Li384ELb1ELb0ELb0ELb0EEENS1_36VarlenDynamicPersistentTileSchedulerILi192ELi128ELi384ELi32ELb0ELb0ELb1ELb1ELb0ELb1EEEEEEEEEvNT_6ParamsE,(.L_x_13 - _ZN7cutlass13device_kernelIN5flash11enable_sm90INS1_16FlashAttnFwdSm90INS1_25CollectiveMainloopFwdSm90ILi2EN4cute5tupleIJNS5_1CILi1EEES8_S8_EEENS6_IJNS7_ILi192EEENS7_ILi128EEENS7_ILi96EEEEEELi96ENS_10bfloat16_tEfNS_4arch4Sm90ELb0ELb1ELb0ELb1ELb0ELb0ELb0ELb0ELb1ELb0ELb0ELb0EEENS1_21CollectiveEpilogueFwdINS6_IJSA_SC_SB_EEES9_SE_SG_Li384ELb1ELb0ELb0ELb0EEENS1_36VarlenDynamicPersistentTileSchedulerILi192ELi128ELi384ELi32ELb0ELb0ELb1ELb1ELb0ELb1EEEEEEEEEvNT_6ParamsE)
        .other          _ZN7cutlass13device_kernelIN5flash11enable_sm90INS1_16FlashAttnFwdSm90INS1_25CollectiveMainloopFwdSm90ILi2EN4cute5tupleIJNS5_1CILi1EEES8_S8_EEENS6_IJNS7_ILi192EEENS7_ILi128EEENS7_ILi96EEEEEELi96ENS_10bfloat16_tEfNS_4arch4Sm90ELb0ELb1ELb0ELb1ELb0ELb0ELb0ELb0ELb1ELb0ELb0ELb0EEENS1_21CollectiveEpilogueFwdINS6_IJSA_SC_SB_EEES9_SE_SG_Li384ELb1ELb0ELb0ELb0EEENS1_36VarlenDynamicPersistentTileSchedulerILi192ELi128ELi384ELi32ELb0ELb0ELb1ELb1ELb0ELb1EEEEEEEEEvNT_6ParamsE,@"STO_CUDA_ENTRY STV_DEFAULT"
_ZN7cutlass13device_kernelIN5flash11enable_sm90INS1_16FlashAttnFwdSm90INS1_25CollectiveMainloopFwdSm90ILi2EN4cute5tupleIJNS5_1CILi1EEES8_S8_EEENS6_IJNS7_ILi192EEENS7_ILi128EEENS7_ILi96EEEEEELi96ENS_10bfloat16_tEfNS_4arch4Sm90ELb0ELb1ELb0ELb1ELb0ELb0ELb0ELb0ELb1ELb0ELb0ELb0EEENS1_21CollectiveEpilogueFwdINS6_IJSA_SC_SB_EEES9_SE_SG_Li384ELb1ELb0ELb0ELb0EEENS1_36VarlenDynamicPersistentTileSchedulerILi192ELi128ELi384ELi32ELb0ELb0ELb1ELb1ELb0ELb1EEEEEEEEEvNT_6ParamsE:
[----:B------:R-:W-:Y:S01]  /*0000*/  LDC R1, c[0x0][0x37c] ;  /* 0x0000df00ff017b82 */ /* 0x000fe20000000800 */
[----:B------:R-:W-:Y:S05]  /*0010*/  EXIT ;  /* 0x000000000000794d */ /* 0x000fea0003800000 */
.L_x_4:
        /* <DEDUP_REMOVED lines=14> */
.L_x_13:


//--------------------- .text._ZN7cutlass13device_kernelIN5flash11enable_sm90INS1_16FlashAttnFwdSm90INS1_25CollectiveMainloopFwdSm90ILi2EN4cute5tupleIJNS5_1CILi1EEES8_S8_EEENS6_IJNS7_ILi192EEENS7_ILi128EEENS7_ILi96EEEEEELi96ENS_10bfloat16_tEfNS_4arch4Sm90ELb0ELb1ELb0ELb1ELb0ELb1ELb0ELb0ELb1ELb0ELb0ELb0EEENS1_21CollectiveEpilogueFwdINS6_IJSA_SC_SB_EEES9_SE_SG_Li384ELb1ELb0ELb0ELb0EEENS1_36VarlenDynamicPersistentTileSchedulerILi192ELi128ELi384ELi32ELb0ELb0ELb1ELb1ELb0ELb1EEEEEEEEEvNT_6ParamsE --------------------------
	.section	.text._ZN7cutlass13device_kernelIN5flash11enable_sm90INS1_16FlashAttnFwdSm90INS1_25CollectiveMainloopFwdSm90ILi2EN4cute5tupleIJNS5_1CILi1EEES8_S8_EEENS6_IJNS7_ILi192EEENS7_ILi128EEENS7_ILi96EEEEEELi96ENS_10bfloat16_tEfNS_4arch4Sm90ELb0ELb1ELb0ELb1ELb0ELb1ELb0ELb0ELb1ELb0ELb0ELb0EEENS1_21CollectiveEpilogueFwdINS6_IJSA_SC_SB_EEES9_SE_SG_Li384ELb1ELb0ELb0ELb0EEENS1_36VarlenDynamicPersistentTileSchedulerILi192ELi128ELi384ELi32ELb0ELb0ELb1ELb1ELb0ELb1EEEEEEEEEvNT_6ParamsE,"ax",@progbits
	.align	128
.text._ZN7cutlass13device_kernelIN5flash11enable_sm90INS1_16FlashAttnFwdSm90INS1_25CollectiveMainloopFwdSm90ILi2EN4cute5tupleIJNS5_1CILi1EEES8_S8_EEENS6_IJNS7_ILi192EEENS7_ILi128EEENS7_ILi96EEEEEELi96ENS_10bfloat16_tEfNS_4arch4Sm90ELb0ELb1ELb0ELb1ELb0ELb1ELb0ELb0ELb1ELb0ELb0ELb0EEENS1_21CollectiveEpilogueFwdINS6_IJSA_SC_SB_EEES9_SE_SG_Li384ELb1ELb0ELb0ELb0EEENS1_36VarlenDynamicPersistentTileSchedulerILi192ELi128ELi384ELi32ELb0ELb0ELb1ELb1ELb0ELb1EEEEEEEEEvNT_6ParamsE:
        .type           _ZN7cutlass13device_kernelIN5flash11enable_sm90INS1_16FlashAttnFwdSm90INS1_25CollectiveMainloopFwdSm90ILi2EN4cute5tupleIJNS5_1CILi1EEES8_S8_EEENS6_IJNS7_ILi192EEENS7_ILi128EEENS7_ILi96EEEEEELi96ENS_10bfloat16_tEfNS_4arch4Sm90ELb0ELb1ELb0ELb1ELb0ELb1ELb0ELb0ELb1ELb0ELb0ELb0EEENS1_21CollectiveEpilogueFwdINS6_IJSA_SC_SB_EEES9_SE_SG_Li384ELb1ELb0ELb0ELb0EEENS1_36VarlenDynamicPersistentTileSchedulerILi192ELi128ELi384ELi32ELb0ELb0ELb1ELb1ELb0ELb1EEEEEEEEEvNT_6ParamsE,@function
        .size           _ZN7cutlass13device_kernelIN5flash11enable_sm90INS1_16FlashAttnFwdSm90INS1_25CollectiveMainloopFwdSm90ILi2EN4cute5tupleIJNS5_1CILi1EEES8_S8_EEENS6_IJNS7_ILi192EEENS7_ILi128EEENS7_ILi96EEEEEELi96ENS_10bfloat16_tEfNS_4arch4Sm90ELb0ELb1ELb0ELb1ELb0ELb1ELb0ELb0ELb1ELb0ELb0ELb0EEENS1_21CollectiveEpilogueFwdINS6_IJSA_SC_SB_EEES9_SE_SG_Li384ELb1ELb0ELb0ELb0EEENS1_36VarlenDynamicPersistentTileSchedulerILi192ELi128ELi384ELi32ELb0ELb0ELb1ELb1ELb0ELb1EEEEEEEEEvNT_6ParamsE,(.L_x_14 - _ZN7cutlass13device_kernelIN5flash11enable_sm90INS1_16FlashAttnFwdSm90INS1_25CollectiveMainloopFwdSm90ILi2EN4cute5tupleIJNS5_1CILi1EEES8_S8_EEENS6_IJNS7_ILi192EEENS7_ILi128EEENS7_ILi96EEEEEELi96ENS_10bfloat16_tEfNS_4arch4Sm90ELb0ELb1ELb0ELb1ELb0ELb1ELb0ELb0ELb1ELb0ELb0ELb0EEENS1_21CollectiveEpilogueFwdINS6_IJSA_SC_SB_EEES9_SE_SG_Li384ELb1ELb0ELb0ELb0EEENS1_36VarlenDynamicPersistentTileSchedulerILi192ELi128ELi384ELi32ELb0ELb0ELb1ELb1ELb0ELb1EEEEEEEEEvNT_6ParamsE)
        .other          _ZN7cutlass13device_kernelIN5flash11enable_sm90INS1_16FlashAttnFwdSm90INS1_25CollectiveMainloopFwdSm90ILi2EN4cute5tupleIJNS5_1CILi1EEES8_S8_EEENS6_IJNS7_ILi192EEENS7_ILi128EEENS7_ILi96EEEEEELi96ENS_10bfloat16_tEfNS_4arch4Sm90ELb0ELb1ELb0ELb1ELb0ELb1ELb0ELb0ELb1ELb0ELb0ELb0EEENS1_21CollectiveEpilogueFwdINS6_IJSA_SC_SB_EEES9_SE_SG_Li384ELb1ELb0ELb0ELb0EEENS1_36VarlenDynamicPersistentTileSchedulerILi192ELi128ELi384ELi32ELb0ELb0ELb1ELb1ELb0ELb1EEEEEEEEEvNT_6ParamsE,@"STO_CUDA_ENTRY STV_DEFAULT"
_ZN7cutlass13device_kernelIN5flash11enable_sm90INS1_16FlashAttnFwdSm90INS1_25CollectiveMainloopFwdSm90ILi2EN4cute5tupleIJNS5_1CILi1EEES8_S8_EEENS6_IJNS7_ILi192EEENS7_ILi128EEENS7_ILi96EEEEEELi96ENS_10bfloat16_tEfNS_4arch4Sm90ELb0ELb1ELb0ELb1ELb0ELb1ELb0ELb0ELb1ELb0ELb0ELb0EEENS1_21CollectiveEpilogueFwdINS6_IJSA_SC_SB_EEES9_SE_SG_Li384ELb1ELb0ELb0ELb0EEENS1_36VarlenDynamicPersistentTileSchedulerILi192ELi128ELi384ELi32ELb0ELb0ELb1ELb1ELb0ELb1EEEEEEEEEvNT_6ParamsE:
[----:B------:R-:W-:Y:S01]  /*0000*/  LDC R1, c[0x0][0x37c] ;  /* 0x0000df00ff017b82 */ /* 0x000fe20000000800 */
[----:B------:R-:W-:Y:S05]  /*0010*/  EXIT ;  /* 0x000000000000794d */ /* 0x000fea0003800000 */
.L_x_5:
        /* <DEDUP_REMOVED lines=14> */
.L_x_14:


//--------------------- .text._ZN7cutlass13device_kernelIN5flash11enable_sm90INS1_16FlashAttnFwdSm90INS1_25CollectiveMainloopFwdSm90ILi2EN4cute5tupleIJNS5_1CILi1EEES8_S8_EEENS6_IJNS7_ILi192EEENS7_ILi144EEENS7_ILi96EEEEEELi96ENS_10bfloat16_tEfNS_4arch4Sm90ELb1ELb0ELb0ELb0ELb0ELb0ELb0ELb0ELb1ELb0ELb0ELb0EEENS1_21CollectiveEpilogueFwdINS6_IJSA_SC_SB_EEES9_SE_SG_Li384ELb0ELb0ELb0ELb0EEENS1_30DynamicPersistentTileSchedulerILi384ELi32ELb0ELb0ELb1EEEEEEEEEvNT_6ParamsE --------------------------
	.section	.text._ZN7cutlass13device_kernelIN5flash11enable_sm90INS1_16FlashAttnFwdSm90INS1_25CollectiveMainloopFwdSm90ILi2EN4cute5tupleIJNS5_1CILi1EEES8_S8_EEENS6_IJNS7_ILi192EEENS7_ILi144EEENS7_ILi96EEEEEELi96ENS_10bfloat16_tEfNS_4arch4Sm90ELb1ELb0ELb0ELb0ELb0ELb0ELb0ELb0ELb1ELb0ELb0ELb0EEENS1_21CollectiveEpilogueFwdINS6_IJSA_SC_SB_EEES9_SE_SG_Li384ELb0ELb0ELb0ELb0EEENS1_30DynamicPersistentTileSchedulerILi384ELi32ELb0ELb0ELb1EEEEEEEEEvNT_6ParamsE,"ax",@progbits
	.align	128
.text._ZN7cutlass13device_kernelIN5flash11enable_sm90INS1_16FlashAttnFwdSm90INS1_25CollectiveMainloopFwdSm90ILi2EN4cute5tupleIJNS5_1CILi1EEES8_S8_EEENS6_IJNS7_ILi192EEENS7_ILi144EEENS7_ILi96EEEEEELi96ENS_10bfloat16_tEfNS_4arch4Sm90ELb1ELb0ELb0ELb0ELb0ELb0ELb0ELb0ELb1ELb0ELb0ELb0EEENS1_21CollectiveEpilogueFwdINS6_IJSA_SC_SB_EEES9_SE_SG_Li384ELb0ELb0ELb0ELb0EEENS1_30DynamicPersistentTileSchedulerILi384ELi32ELb0ELb0ELb1EEEEEEEEEvNT_6ParamsE:
        .type           _ZN7cutlass13device_kernelIN5flash11enable_sm90INS1_16FlashAttnFwdSm90INS1_25CollectiveMainloopFwdSm90ILi2EN4cute5tupleIJNS5_1CILi1EEES8_S8_EEENS6_IJNS7_ILi192EEENS7_ILi144EEENS7_ILi96EEEEEELi96ENS_10bfloat16_tEfNS_4arch4Sm90ELb1ELb0ELb0ELb0ELb0ELb0ELb0ELb0ELb1ELb0ELb0ELb0EEENS1_21CollectiveEpilogueFwdINS6_IJSA_SC_SB_EEES9_SE_SG_Li384ELb0ELb0ELb0ELb0EEENS1_30DynamicPersistentTileSchedulerILi384ELi32ELb0ELb0ELb1EEEEEEEEEvNT_6ParamsE,@function
        .size           _ZN7cutlass13device_kernelIN5flash11enable_sm90INS1_16FlashAttnFwdSm90INS1_25CollectiveMainloopFwdSm90ILi2EN4cute5tupleIJNS5_1CILi1EEES8_S8_EEENS6_IJNS7_ILi192EEENS7_ILi144EEENS7_ILi96EEEEEELi96ENS_10bfloat16_tEfNS_4arch4Sm90ELb1ELb0ELb0ELb0ELb0ELb0ELb0ELb0ELb1ELb0ELb0ELb0EEENS1_21CollectiveEpilogueFwdINS6_IJSA_SC_SB_EEES9_SE_SG_Li384ELb0ELb0ELb0ELb0EEENS1_30DynamicPersistentTileSchedulerILi384ELi32ELb0ELb0ELb1EEEEEEEEEvNT_6ParamsE,(.L_x_15 - _ZN7cutlass13device_kernelIN5flash11enable_sm90INS1_16FlashAttnFwdSm90INS1_25CollectiveMainloopFwdSm90ILi2EN4cute5tupleIJNS5_1CILi1EEES8_S8_EEENS6_IJNS7_ILi192EEENS7_ILi144EEENS7_ILi96EEEEEELi96ENS_10bfloat16_tEfNS_4arch4Sm90ELb1ELb0ELb0ELb0ELb0ELb0ELb0ELb0ELb1ELb0ELb0ELb0EEENS1_21CollectiveEpilogueFwdINS6_IJSA_SC_SB_EEES9_SE_SG_Li384ELb0ELb0ELb0ELb0EEENS1_30DynamicPersistentTileSchedulerILi384ELi32ELb0ELb0ELb1EEEEEEEEEvNT_6ParamsE)
        .other          _ZN7cutlass13device_kernelIN5flash11enable_sm90INS1_16FlashAttnFwdSm90INS1_25CollectiveMainloopFwdSm90ILi2EN4cute5tupleIJNS5_1CILi1EEES8_S8_EEENS6_IJNS7_ILi192EEENS7_ILi144EEENS7_ILi96EEEEEELi96ENS_10bfloat16_tEfNS_4arch4Sm90ELb1ELb0ELb0ELb0ELb0ELb0ELb0ELb0ELb1ELb0ELb0ELb0EEENS1_21CollectiveEpilogueFwdINS6_IJSA_SC_SB_EEES9_SE_SG_Li384ELb0ELb0ELb0ELb0EEENS1_30DynamicPersistentTileSchedulerILi384ELi32ELb0ELb0ELb1EEEEEEEEEvNT_6ParamsE,@"STO_CUDA_ENTRY STV_DEFAULT"
_ZN7cutlass13device_kernelIN5flash11enable_sm90INS1_16FlashAttnFwdSm90INS1_25CollectiveMainloopFwdSm90ILi2EN4cute5tupleIJNS5_1CILi1EEES8_S8_EEENS6_IJNS7_ILi192EEENS7_ILi144EEENS7_ILi96EEEEEELi96ENS_10bfloat16_tEfNS_4arch4Sm90ELb1ELb0ELb0ELb0ELb0ELb0ELb0ELb0ELb1ELb0ELb0ELb0EEENS1_21CollectiveEpilogueFwdINS6_IJSA_SC_SB_EEES9_SE_SG_Li384ELb0ELb0ELb0ELb0EEENS1_30DynamicPersistentTileSchedulerILi384ELi32ELb0ELb0ELb1EEEEEEEEEvNT_6ParamsE:
[----:B------:R-:W-:Y:S01]  /*0000*/  LDC R1, c[0x0][0x37c] ;  /* 0x0000df00ff017b82 */ /* 0x000fe20000000800 */
[----:B------:R-:W-:Y:S05]  /*0010*/  EXIT ;  /* 0x000000000000794d */ /* 0x000fea0003800000 */
.L_x_6:
        /* <DEDUP_REMOVED lines=14> */
.L_x_15:


//--------------------- .text._ZN7cutlass13device_kernelIN5flash11enable_sm90INS1_16FlashAttnFwdSm90INS1_25CollectiveMainloopFwdSm90ILi2EN4cute5tupleIJNS5_1CILi1EEES8_S8_EEENS6_IJNS7_ILi192EEENS7_ILi144EEENS7_ILi96EEEEEELi96ENS_10bfloat16_tEfNS_4arch4Sm90ELb1ELb0ELb0ELb1ELb0ELb0ELb0ELb0ELb1ELb0ELb0ELb0EEENS1_21CollectiveEpilogueFwdINS6_IJSA_SC_SB_EEES9_SE_SG_Li384ELb1ELb0ELb0ELb0EEENS1_36VarlenDynamicPersistentTileSchedulerILi192ELi144ELi384ELi32ELb0ELb0ELb1ELb1ELb1ELb1EEEEEEEEEvNT_6ParamsE --------------------------
	.section	.text._ZN7cutlass13device_kernelIN5flash11enable_sm90INS1_16FlashAttnFwdSm90INS1_25CollectiveMainloopFwdSm90ILi2EN4cute5tupleIJNS5_1CILi1EEES8_S8_EEENS6_IJNS7_ILi192EEENS7_ILi144EEENS7_ILi96EEEEEELi96ENS_10bfloat16_tEfNS_4arch4Sm90ELb1ELb0ELb0ELb1ELb0ELb0ELb0ELb0ELb1ELb0ELb0ELb0EEENS1_21CollectiveEpilogueFwdINS6_IJSA_SC_SB_EEES9_SE_SG_Li384ELb1ELb0ELb0ELb0EEENS1_36VarlenDynamicPersistentTileSchedulerILi192ELi144ELi384ELi32ELb0ELb0ELb1ELb1ELb1ELb1EEEEEEEEEvNT_6ParamsE,"ax",@progbits
	.align	128
.text._ZN7cutlass13device_kernelIN5flash11enable_sm90INS1_16FlashAttnFwdSm90INS1_25CollectiveMainloopFwdSm90ILi2EN4cute5tupleIJNS5_1CILi1EEES8_S8_EEENS6_IJNS7_ILi192EEENS7_ILi144EEENS7_ILi96EEEEEELi96ENS_10bfloat16_tEfNS_4arch4Sm90ELb1ELb0ELb0ELb1ELb0ELb0ELb0ELb0ELb1ELb0ELb0ELb0EEENS1_21CollectiveEpilogueFwdINS6_IJSA_SC_SB_EEES9_SE_SG_Li384ELb1ELb0ELb0ELb0EEENS1_36VarlenDynamicPersistentTileSchedulerILi192ELi144ELi384ELi32ELb0ELb0ELb1ELb1ELb1ELb1EEEEEEEEEvNT_6ParamsE:
        .type           _ZN7cutlass13device_kernelIN5flash11enable_sm90INS1_16FlashAttnFwdSm90INS1_25CollectiveMainloopFwdSm90ILi2EN4cute5tupleIJNS5_1CILi1EEES8_S8_EEENS6_IJNS7_ILi192EEENS7_ILi144EEENS7_ILi96EEEEEELi96ENS_10bfloat16_tEfNS_4arch4Sm90ELb1ELb0ELb0ELb1ELb0ELb0ELb0ELb0ELb1ELb0ELb0ELb0EEENS1_21CollectiveEpilogueFwdINS6_IJSA_SC_SB_EEES9_SE_SG_Li384ELb1ELb0ELb0ELb0EEENS1_36VarlenDynamicPersistentTileSchedulerILi192ELi144ELi384ELi32ELb0ELb0ELb1ELb1ELb1ELb1EEEEEEEEEvNT_6ParamsE,@function
        .size           _ZN7cutlass13device_kernelIN5flash11enable_sm90INS1_16FlashAttnFwdSm90INS1_25CollectiveMainloopFwdSm90ILi2EN4cute5tupleIJNS5_1CILi1EEES8_S8_EEENS6_IJNS7_ILi192EEENS7_ILi144EEENS7_ILi96EEEEEELi96ENS_10bfloat16_tEfNS_4arch4Sm90ELb1ELb0ELb0ELb1ELb0ELb0ELb0ELb0ELb1ELb0ELb0ELb0EEENS1_21CollectiveEpilogueFwdINS6_IJSA_SC_SB_EEES9_SE_SG_Li384ELb1ELb0ELb0ELb0EEENS1_36VarlenDynamicPersistentTileSchedulerILi192ELi144ELi384ELi32ELb0ELb0ELb1ELb1ELb1ELb1EEEEEEEEEvNT_6ParamsE,(.L_x_16 - _ZN7cutlass13device_kernelIN5flash11enable_sm90INS1_16FlashAttnFwdSm90INS1_25CollectiveMainloopFwdSm90ILi2EN4cute5tupleIJNS5_1CILi1EEES8_S8_EEENS6_IJNS7_ILi192EEENS7_ILi144EEENS7_ILi96EEEEEELi96ENS_10bfloat16_tEfNS_4arch4Sm90ELb1ELb0ELb0ELb1ELb0ELb0ELb0ELb0ELb1ELb0ELb0ELb0EEENS1_21CollectiveEpilogueFwdINS6_IJSA_SC_SB_EEES9_SE_SG_Li384ELb1ELb0ELb0ELb0EEENS1_36VarlenDynamicPersistentTileSchedulerILi192ELi144ELi384ELi32ELb0ELb0ELb1ELb1ELb1ELb1EEEEEEEEEvNT_6ParamsE)
        .other          _ZN7cutlass13device_kernelIN5flash11enable_sm90INS1_16FlashAttnFwdSm90INS1_25CollectiveMainloopFwdSm90ILi2EN4cute5tupleIJNS5_1CILi1EEES8_S8_EEENS6_IJNS7_ILi192EEENS7_ILi144EEENS7_ILi96EEEEEELi96ENS_10bfloat16_tEfNS_4arch4Sm90ELb1ELb0ELb0ELb1ELb0ELb0ELb0ELb0ELb1ELb0ELb0ELb0EEENS1_21CollectiveEpilogueFwdINS6_IJSA_SC_SB_EEES9_SE_SG_Li384ELb1ELb0ELb0ELb0EEENS1_36VarlenDynamicPersistentTileSchedulerILi192ELi144ELi384ELi32ELb0ELb0ELb1ELb1ELb1ELb1EEEEEEEEEvNT_6ParamsE,@"STO_CUDA_ENTRY STV_DEFAULT"
_ZN7cutlass13device_kernelIN5flash11enable_sm90INS1_16FlashAttnFwdSm90INS1_25CollectiveMainloopFwdSm90ILi2EN4cute5tupleIJNS5_1CILi1EEES8_S8_EEENS6_IJNS7_ILi192EEENS7_ILi144EEENS7_ILi96EEEEEELi96ENS_10bfloat16_tEfNS_4arch4Sm90ELb1ELb0ELb0ELb1ELb0ELb0ELb0ELb0ELb1ELb0ELb0ELb0EEENS1_21CollectiveEpilogueFwdINS6_IJSA_SC_SB_EEES9_SE_SG_Li384ELb1ELb0ELb0ELb0EEENS1_36VarlenDynamicPersistentTileSchedulerILi192ELi144ELi384ELi32ELb0ELb0ELb1ELb1ELb1ELb1EEEEEEEEEvNT_6ParamsE:
[----:B------:R-:W-:Y:S01]  /*0000*/  LDC R1, c[0x0][0x37c] ;  /* 0x0000df00ff017b82 */ /* 0x000fe20000000800 */
[----:B------:R-:W-:Y:S05]  /*0010*/  EXIT ;  /* 0x000000000000794d */ /* 0x000fea0003800000 */
.L_x_7:
        /* <DEDUP_REMOVED lines=14> */
.L_x_16:


//--------------------- .text._ZN7cutlass13device_kernelIN5flash11enable_sm90INS1_16FlashAttnFwdSm90INS1_25CollectiveMainloopFwdSm90ILi2EN4cute5tupleIJNS5_1CILi1EEES8_S8_EEENS6_IJNS7_ILi192EEENS7_ILi144EEENS7_ILi96EEEEEELi96ENS_10bfloat16_tEfNS_4arch4Sm90ELb1ELb0ELb0ELb1ELb0ELb1ELb0ELb0ELb1ELb0ELb0ELb0EEENS1_21CollectiveEpilogueFwdINS6_IJSA_SC_SB_EEES9_SE_SG_Li384ELb1ELb0ELb0ELb0EEENS1_36VarlenDynamicPersistentTileSchedulerILi192ELi144ELi384ELi32ELb0ELb0ELb1ELb1ELb1ELb1EEEEEEEEEvNT_6ParamsE --------------------------
	.section	.text._ZN7cutlass13device_kernelIN5flash11enable_sm90INS1_16FlashAttnFwdSm90INS1_25CollectiveMainloopFwdSm90ILi2EN4cute5tupleIJNS5_1CILi1EEES8_S8_EEENS6_IJNS7_ILi192EEENS7_ILi144EEENS7_ILi96EEEEEELi96ENS_10bfloat16_tEfNS_4arch4Sm90ELb1ELb0ELb0ELb1ELb0ELb1ELb0ELb0ELb1ELb0ELb0ELb0EEENS1_21CollectiveEpilogueFwdINS6_IJSA_SC_SB_EEES9_SE_SG_Li384ELb1ELb0ELb0ELb0EEENS1_36VarlenDynamicPersistentTileSchedulerILi192ELi144ELi384ELi32ELb0ELb0ELb1ELb1ELb1ELb1EEEEEEEEEvNT_6ParamsE,"ax",@progbits
	.align	128
.text._ZN7cutlass13device_kernelIN5flash11enable_sm90INS1_16FlashAttnFwdSm90INS1_25CollectiveMainloopFwdSm90ILi2EN4cute5tupleIJNS5_1CILi1EEES8_S8_EEENS6_IJNS7_ILi192EEENS7_ILi144EEENS7_ILi96EEEEEELi96ENS_10bfloat16_tEfNS_4arch4Sm90ELb1ELb0ELb0ELb1ELb0ELb1ELb0ELb0ELb1ELb0ELb0ELb0EEENS1_21CollectiveEpilogueFwdINS6_IJSA_SC_SB_EEES9_SE_SG_Li384ELb1ELb0ELb0ELb0EEENS1_36VarlenDynamicPersistentTileSchedulerILi192ELi144ELi384ELi32ELb0ELb0ELb1ELb1ELb1ELb1EEEEEEEEEvNT_6ParamsE:
        .type           _ZN7cutlass13device_kernelIN5flash11enable_sm90INS1_16FlashAttnFwdSm90INS1_25CollectiveMainloopFwdSm90ILi2EN4cute5tupleIJNS5_1CILi1EEES8_S8_EEENS6_IJNS7_ILi192EEENS7_ILi144EEENS7_ILi96EEEEEELi96ENS_10bfloat16_tEfNS_4arch4Sm90ELb1ELb0ELb0ELb1ELb0ELb1ELb0ELb0ELb1ELb0ELb0ELb0EEENS1_21CollectiveEpilogueFwdINS6_IJSA_SC_SB_EEES9_SE_SG_Li384ELb1ELb0ELb0ELb0EEENS1_36VarlenDynamicPersistentTileSchedulerILi192ELi144ELi384ELi32ELb0ELb0ELb1ELb1ELb1ELb1EEEEEEEEEvNT_6ParamsE,@function
        .size           _ZN7cutlass13device_kernelIN5flash11enable_sm90INS1_16FlashAttnFwdSm90INS1_25CollectiveMainloopFwdSm90ILi2EN4cute5tupleIJNS5_1CILi1EEES8_S8_EEENS6_IJNS7_ILi192EEENS7_ILi144EEENS7_ILi96EEEEEELi96ENS_10bfloat16_tEfNS_4arch4Sm90ELb1ELb0ELb0ELb1ELb0ELb1ELb0ELb0ELb1ELb0ELb0ELb0EEENS1_21CollectiveEpilogueFwdINS6_IJSA_SC_SB_EEES9_SE_SG_Li384ELb1ELb0ELb0ELb0EEENS1_36VarlenDynamicPersistentTileSchedulerILi192ELi144ELi384ELi32ELb0ELb0ELb1ELb1ELb1ELb1EEEEEEEEEvNT_6ParamsE,(.L_x_17 - _ZN7cutlass13device_kernelIN5flash11enable_sm90INS1_16FlashAttnFwdSm90INS1_25CollectiveMainloopFwdSm90ILi2EN4cute5tupleIJNS5_1CILi1EEES8_S8_EEENS6_IJNS7_ILi192EEENS7_ILi144EEENS7_ILi96EEEEEELi96ENS_10bfloat16_tEfNS_4arch4Sm90ELb1ELb0ELb0ELb1ELb0ELb1ELb0ELb0ELb1ELb0ELb0ELb0EEENS1_21CollectiveEpilogueFwdINS6_IJSA_SC_SB_EEES9_SE_SG_Li384ELb1ELb0ELb0ELb0EEENS1_36VarlenDynamicPersistentTileSchedulerILi192ELi144ELi384ELi32ELb0ELb0ELb1ELb1ELb1ELb1EEEEEEEEEvNT_6ParamsE)
        .other          _ZN7cutlass13device_kernelIN5flash11enable_sm90INS1_16FlashAttnFwdSm90INS1_25CollectiveMainloopFwdSm90ILi2EN4cute5tupleIJNS5_1CILi1EEES8_S8_EEENS6_IJNS7_ILi192EEENS7_ILi144EEENS7_ILi96EEEEEELi96ENS_10bfloat16_tEfNS_4arch4Sm90ELb1ELb0ELb0ELb1ELb0ELb1ELb0ELb0ELb1ELb0ELb0ELb0EEENS1_21CollectiveEpilogueFwdINS6_IJSA_SC_SB_EEES9_SE_SG_Li384ELb1ELb0ELb0ELb0EEENS1_36VarlenDynamicPersistentTileSchedulerILi192ELi144ELi384ELi32ELb0ELb0ELb1ELb1ELb1ELb1EEEEEEEEEvNT_6ParamsE,@"STO_CUDA_ENTRY STV_DEFAULT"
_ZN7cutlass13device_kernelIN5flash11enable_sm90INS1_16FlashAttnFwdSm90INS1_25CollectiveMainloopFwdSm90ILi2EN4cute5tupleIJNS5_1CILi1EEES8_S8_EEENS6_IJNS7_ILi192EEENS7_ILi144EEENS7_ILi96EEEEEELi96ENS_10bfloat16_tEfNS_4arch4Sm90ELb1ELb0ELb0ELb1ELb0ELb1ELb0ELb0ELb1ELb0ELb0ELb0EEENS1_21CollectiveEpilogueFwdINS6_IJSA_SC_SB_EEES9_SE_SG_Li384ELb1ELb0ELb0ELb0EEENS1_36VarlenDynamicPersistentTileSchedulerILi192ELi144ELi384ELi32ELb0ELb0ELb1ELb1ELb1ELb1EEEEEEEEEvNT_6ParamsE:
[----:B------:R-:W-:Y:S01]  /*0000*/  LDC R1, c[0x0][0x37c] ;  /* 0x0000df00ff017b82 */ /* 0x000fe20000000800 */
[----:B------:R-:W-:Y:S05]  /*0010*/  EXIT ;  /* 0x000000000000794d */ /* 0x000fea0003800000 */
.L_x_8:
        /* <DEDUP_REMOVED lines=14> */
.L_x_17:


//--------------------- .nv.shared.reserved.0     --------------------------
	.section	.nv.shared.reserved.0,"aw",@nobits
	.weak		__nv_reservedSMEM_offset_0_alias
	.size		__nv_reservedSMEM_offset_0_alias, 0, 64
	.other		__nv_reservedSMEM_offset_0_alias,@"STO_CUDA_RESERVED_SHARED STV_DEFAULT"
__nv_reservedSMEM_offset_0_alias:
	.zero		0
	.zero		64


//--------------------- .nv.global                --------------------------
	.section	.nv.global,"aw",@nobits
.nv.global:
	.type		_ZN65_INTERNAL_6364db25_29_flash_fwd_hdim96_bf16_sm90_cu_49158569_37564cute1_E,@object
	.size		_ZN65_INTERNAL_6364db25_29_flash_fwd_hdim96_bf16_sm90_cu_49158569_37564cute1_E,(_ZN65_INTERNAL_6364db25_29_flash_fwd_hdim96_bf16_sm90_cu_49158569_37564cuda3std3__45__cpo6cbeginE - _ZN65_INTERNAL_6364db25_29_flash_fwd_hdim96_bf16_sm90_cu_49158569_37564cute1_E)
_ZN65_INTERNAL_6364db25_29_flash_fwd_hdim96_bf16_sm90_cu_49158569_37564cute1_E:
	.zero		1
	.type		_ZN65_INTERNAL_6364db25_29_flash_fwd_hdim96_bf16_sm90_cu_49158569_37564cuda3std3__45__cpo6cbeginE,@object
	.size		_ZN65_INTERNAL_6364db25_29_flash_fwd_hdim96_bf16_sm90_cu_49158569_37564cuda3std3__45__cpo6cbeginE,(_ZN65_INTERNAL_6364db25_29_flash_fwd_hdim96_bf16_sm90_cu_49158569_37564cuda3std3__48in_placeE - _ZN65_INTERNAL_6364db25_29_flash_fwd_hdim96_bf16_sm90_cu_49158569_37564cuda3std3__45__cpo6cbeginE)
_ZN65_INTERNAL_6364db25_29_flash_fwd_hdim96_bf16_sm90_cu_49158569_37564cuda3std3__45__cpo6cbeginE:
	.zero		1
	.type		_ZN65_INTERNAL_6364db25_29_flash_fwd_hdim96_bf16_sm90_cu_49158569_37564cuda3std3__48in_placeE,@object
	.size		_ZN65_INTERNAL_6364db25_29_flash_fwd_hdim96_bf16_sm90_cu_49158569_37564cuda3std3__48in_placeE,(_ZN65_INTERNAL_6364db25_29_flash_fwd_hdim96_bf16_sm90_cu_49158569_37564cuda3std6ranges3__45__cpo9iter_moveE - _ZN65_INTERNAL_6364db25_29_flash_fwd_hdim96_bf16_sm90_cu_49158569_37564cuda3std3__48in_placeE)
_ZN65_INTERNAL_6364db25_29_flash_fwd_hdim96_bf16_sm90_cu_49158569_37564cuda3std3__48in_placeE:
	.zero		1
	.type		_ZN65_INTERNAL_6364db25_29_flash_fwd_hdim96_bf16_sm90_cu_49158569_37564cuda3std6ranges3__45__cpo9iter_moveE,@object
	.size		_ZN65_INTERNAL_6364db25_29_flash_fwd_hdim96_bf16_sm90_cu_49158569_37564cuda3std6ranges3__45__cpo9iter_moveE,(_ZN65_INTERNAL_6364db25_29_flash_fwd_hdim96_bf16_sm90_cu_49158569_37564cuda3std3__45__cpo5beginE - _ZN65_INTERNAL_6364db25_29_flash_fwd_hdim96_bf16_sm90_cu_49158569_37564cuda3std6ranges3__45__cpo9iter_moveE)
_ZN65_INTERNAL_6364db25_29_flash_fwd_hdim96_bf16_sm90_cu_49158569_37564cuda3std6ranges3__45__cpo9iter_moveE:
	.zero		1
	.type		_ZN65_INTERNAL_6364db25_29_flash_fwd_hdim96_bf16_sm90_cu_49158569_37564cuda3std3__45__cpo5beginE,@object
	.size		_ZN65_INTERNAL_6364db25_29_flash_fwd_hdim96_bf16_sm90_cu_49158569_37564cuda3std3__45__cpo5beginE,(_ZN65_INTERNAL_6364db25_29_flash_fwd_hdim96_bf16_sm90_cu_49158569_37564cuda3std3__467_GLOBAL__N__6364db25_29_flash_fwd_hdim96_bf16_sm90_cu_49158569_37566ignoreE - _ZN65_INTERNAL_6364db25_29_flash_fwd_hdim96_bf16_sm90_cu_49158569_37564cuda3std3__45__cpo5beginE)
_ZN65_INTERNAL_6364db25_29_flash_fwd_hdim96_bf16_sm90_cu_49158569_37564cuda3std3__45__cpo5beginE:
	.zero		1
	.type		_ZN65_INTERNAL_6364db25_29_flash_fwd_hdim96_bf16_sm90_cu_49158569_37564cuda3std3__467_GLOBAL__N__6364db25_29_flash_fwd_hdim96_bf16_sm90_cu_49158569_37566ignoreE,@object
	.size		_ZN65_INTERNAL_6364db25_29_flash_fwd_hdim96_bf16_sm90_cu_49158569_37564cuda3std3__467_GLOBAL__N__6364db25_29_flash_fwd_hdim96_bf16_sm90_cu_49158569_37566ignoreE,(_ZN65_INTERNAL_6364db25_29_flash_fwd_hdim96_bf16_sm90_cu_49158569_37564cute7productE - _ZN65_INTERNAL_6364db25_29_flash_fwd_hdim96_bf16_sm90_cu_49158569_37564cuda3std3__467_GLOBAL__N__6364db25_29_flash_fwd_hdim96_bf16_sm90_cu_49158569_37566ignoreE)
_ZN65_INTERNAL_6364db25_29_flash_fwd_hdim96_bf16_sm90_cu_49158569_37564cuda3std3__467_GLOBAL__N__6364db25_29_flash_fwd_hdim96_bf16_sm90_cu_49158569_37566ignoreE:
	.zero		1
	.type		_ZN65_INTERNAL_6364db25_29_flash_fwd_hdim96_bf16_sm90_cu_49158569_37564cute7productE,@object
	.size		_ZN65_INTERNAL_6364db25_29_flash_fwd_hdim96_bf16_sm90_cu_49158569_37564cute7productE,(_ZN65_INTERNAL_6364db25_29_flash_fwd_hdim96_bf16_sm90_cu_49158569_37564cuda3std3__45__cpo3endE - _ZN65_INTERNAL_6364db25_29_flash_fwd_hdim96_bf16_sm90_cu_49158569_37564cute7productE)
_ZN65_INTERNAL_6364db25_29_flash_fwd_hdim96_bf16_sm90_cu_49158569_37564cute7productE:
	.zero		1
	.type		_ZN65_INTERNAL_6364db25_29_flash_fwd_hdim96_bf16_sm90_cu_49158569_37564cuda3std3__45__cpo3endE,@object
	.size		_ZN65_INTERNAL_6364db25_29_flash_fwd_hdim96_bf16_sm90_cu_49158569_37564cuda3std3__45__cpo3endE,(_ZN65_INTERNAL_6364db25_29_flash_fwd_hdim96_bf16_sm90_cu_49158569_37564cuda3std3__419piecewise_constructE - _ZN65_INTERNAL_6364db25_29_flash_fwd_hdim96_bf16_sm90_cu_49158569_37564cuda3std3__45__cpo3endE)
_ZN65_INTERNAL_6364db25_29_flash_fwd_hdim96_bf16_sm90_cu_49158569_37564cuda3std3__45__cpo3endE:
	.zero		1
	.type		_ZN65_INTERNAL_6364db25_29_flash_fwd_hdim96_bf16_sm90_cu_49158569_37564cuda3std3__419piecewise_constructE,@object
	.size		_ZN65_INTERNAL_6364db25_29_flash_fwd_hdim96_bf16_sm90_cu_49158569_37564cuda3std3__419piecewise_constructE,(_ZN65_INTERNAL_6364db25_29_flash_fwd_hdim96_bf16_sm90_cu_49158569_37564cuda3std3__45__cpo4cendE - _ZN65_INTERNAL_6364db25_29_flash_fwd_hdim96_bf16_sm90_cu_49158569_37564cuda3std3__419piecewise_constructE)
_ZN65_INTERNAL_6364db25_29_flash_fwd_hdim96_bf16_sm90_cu_49158569_37564cuda3std3__419piecewise_constructE:
	.zero		1
	.type		_ZN65_INTERNAL_6364db25_29_flash_fwd_hdim96_bf16_sm90_cu_49158569_37564cuda3std3__45__cpo4cendE,@object
	.size		_ZN65_INTERNAL_6364db25_29_flash_fwd_hdim96_bf16_sm90_cu_49158569_37564cuda3std3__45__cpo4cendE,(_ZN65_INTERNAL_6364db25_29_flash_fwd_hdim96_bf16_sm90_cu_49158569_37564cuda3std6ranges3__45__cpo4swapE - _ZN65_INTERNAL_6364db25_29_flash_fwd_hdim96_bf16_sm90_cu_49158569_37564cuda3std3__45__cpo4cendE)
_ZN65_INTERNAL_6364db25_29_flash_fwd_hdim96_bf16_sm90_cu_49158569_37564cuda3std3__45__cpo4cendE:
	.zero		1
	.type		_ZN65_INTERNAL_6364db25_29_flash_fwd_hdim96_bf16_sm90_cu_49158569_37564cuda3std6ranges3__45__cpo4swapE,@object
	.size		_ZN65_INTERNAL_6364db25_29_flash_fwd_hdim96_bf16_sm90_cu_49158569_37564cuda3std6ranges3__45__cpo4swapE,(.L_7 - _ZN65_INTERNAL_6364db25_29_flash_fwd_hdim96_bf16_sm90_cu_49158569_37564cuda3std6ranges3__45__cpo4swapE)
_ZN65_INTERNAL_6364db25_29_flash_fwd_hdim96_bf16_sm90_cu_49158569_37564cuda3std6ranges3__45__cpo4swapE:
	.zero		1
.L_7:


//--------------------- .nv.constant0._ZN7cutlass13device_kernelIN5flash11enable_sm90INS1_16FlashAttnFwdSm90INS1_25CollectiveMainloopFwdSm90ILi2EN4cute5tupleIJNS5_1CILi1EEES8_S8_EEENS6_IJNS7_ILi192EEENS7_ILi144EEENS7_ILi96EEEEEELi96ENS_10bfloat16_tEfNS_4arch4Sm90ELb0ELb0ELb0ELb0ELb0ELb0ELb0ELb0ELb1ELb0ELb0ELb0EEENS1_21CollectiveEpilogueFwdINS6_IJSA_SC_SB_EEES9_SE_SG_Li384ELb0ELb0ELb0ELb0EEENS1_29StaticPersistentTileSchedulerILb0EEEEEEEEEvNT_6ParamsE --------------------------
	.section	.nv.constant0._ZN7cutlass13device_kernelIN5flash11enable_sm90INS1_16FlashAttnFwdSm90INS1_25CollectiveMainloopFwdSm90ILi2EN4cute5tupleIJNS5_1CILi1EEES8_S8_EEENS6_IJNS7_ILi192EEENS7_ILi144EEENS7_ILi96EEEEEELi96ENS_10bfloat16_tEfNS_4arch4Sm90ELb0ELb0ELb0ELb0ELb0ELb0ELb0ELb0ELb1ELb0ELb0ELb0EEENS1_21CollectiveEpilogueFwdINS6_IJSA_SC_SB_EEES9_SE_SG_Li384ELb0ELb0ELb0ELb0EEENS1_29StaticPersistentTileSchedulerILb0EEEEEEEEEvNT_6ParamsE,"a",@progbits
	.sectionflags	@""
	.align	4
.nv.constant0._ZN7cutlass13device_kernelIN5flash11enable_sm90INS1_16FlashAttnFwdSm90INS1_25CollectiveMainloopFwdSm90ILi2EN4cute5tupleIJNS5_1CILi1EEES8_S8_EEENS6_IJNS7_ILi192EEENS7_ILi144EEENS7_ILi96EEEEEELi96ENS_10bfloat16_tEfNS_4arch4Sm90ELb0ELb0ELb0ELb0ELb0ELb0ELb0ELb0ELb1ELb0ELb0ELb0EEENS1_21CollectiveEpilogueFwdINS6_IJSA_SC_SB_EEES9_SE_SG_Li384ELb0ELb0ELb0ELb0EEENS1_29StaticPersistentTileSchedulerILb0EEEEEEEEEvNT_6ParamsE:
	.zero		3840


//--------------------- .nv.constant0._ZN7cutlass13device_kernelIN5flash11enable_sm90INS1_16FlashAttnFwdSm90INS1_25CollectiveMainloopFwdSm90ILi2EN4cute5tupleIJNS5_1CILi1EEES8_S8_EEENS6_IJNS7_ILi192EEENS7_ILi144EEENS7_ILi96EEEEEELi96ENS_10bfloat16_tEfNS_4arch4Sm90ELb0ELb0ELb0ELb1ELb0ELb0ELb0ELb0ELb1ELb0ELb0ELb0EEENS1_21CollectiveEpilogueFwdINS6_IJSA_SC_SB_EEES9_SE_SG_Li384ELb1ELb0ELb0ELb0EEENS1_36VarlenDynamicPersistentTileSchedulerILi192ELi144ELi384ELi32ELb0ELb0ELb1ELb0ELb1ELb1EEEEEEEEEvNT_6ParamsE --------------------------
	.section	.nv.constant0._ZN7cutlass13device_kernelIN5flash11enable_sm90INS1_16FlashAttnFwdSm90INS1_25CollectiveMainloopFwdSm90ILi2EN4cute5tupleIJNS5_1CILi1EEES8_S8_EEENS6_IJNS7_ILi192EEENS7_ILi144EEENS7_ILi96EEEEEELi96ENS_10bfloat16_tEfNS_4arch4Sm90ELb0ELb0ELb0ELb1ELb0ELb0ELb0ELb0ELb1ELb0ELb0ELb0EEENS1_21CollectiveEpilogueFwdINS6_IJSA_SC_SB_EEES9_SE_SG_Li384ELb1ELb0ELb0ELb0EEENS1_36VarlenDynamicPersistentTileSchedulerILi192ELi144ELi384ELi32ELb0ELb0ELb1ELb0ELb1ELb1EEEEEEEEEvNT_6ParamsE,"a",@progbits
	.sectionflags	@""
	.align	4
.nv.constant0._ZN7cutlass13device_kernelIN5flash11enable_sm90INS1_16FlashAttnFwdSm90INS1_25CollectiveMainloopFwdSm90ILi2EN4cute5tupleIJNS5_1CILi1EEES8_S8_EEENS6_IJNS7_ILi192EEENS7_ILi144EEENS7_ILi96EEEEEELi96ENS_10bfloat16_tEfNS_4arch4Sm90ELb0ELb0ELb0ELb1ELb0ELb0ELb0ELb0ELb1ELb0ELb0ELb0EEENS1_21CollectiveEpilogueFwdINS6_IJSA_SC_SB_EEES9_SE_SG_Li384ELb1ELb0ELb0ELb0EEENS1_36VarlenDynamicPersistentTileSchedulerILi192ELi144ELi384ELi32ELb0ELb0ELb1ELb0ELb1ELb1EEEEEEEEEvNT_6ParamsE:
	.zero		3456


//--------------------- .nv.constant0._ZN7cutlass13device_kernelIN5flash11enable_sm90INS1_16FlashAttnFwdSm90INS1_25CollectiveMainloopFwdSm90ILi2EN4cute5tupleIJNS5_1CILi1EEES8_S8_EEENS6_IJNS7_ILi192EEENS7_ILi144EEENS7_ILi96EEEEEELi96ENS_10bfloat16_tEfNS_4arch4Sm90ELb0ELb0ELb0ELb1ELb0ELb1ELb0ELb0ELb1ELb0ELb0ELb0EEENS1_21CollectiveEpilogueFwdINS6_IJSA_SC_SB_EEES9_SE_SG_Li384ELb1ELb0ELb0ELb0EEENS1_36VarlenDynamicPersistentTileSchedulerILi192ELi144ELi384ELi32ELb0ELb0ELb1ELb0ELb1ELb1EEEEEEEEEvNT_6ParamsE --------------------------
	.section	.nv.constant0._ZN7cutlass13device_kernelIN5flash11enable_sm90INS1_16FlashAttnFwdSm90INS1_25CollectiveMainloopFwdSm90ILi2EN4cute5tupleIJNS5_1CILi1EEES8_S8_EEENS6_IJNS7_ILi192EEENS7_ILi144EEENS7_ILi96EEEEEELi96ENS_10bfloat16_tEfNS_4arch4Sm90ELb0ELb0ELb0ELb1ELb0ELb1ELb0ELb0ELb1ELb0ELb0ELb0EEENS1_21CollectiveEpilogueFwdINS6_IJSA_SC_SB_EEES9_SE_SG_Li384ELb1ELb0ELb0ELb0EEENS1_36VarlenDynamicPersistentTileSchedulerILi192ELi144ELi384ELi32ELb0ELb0ELb1ELb0ELb1ELb1EEEEEEEEEvNT_6ParamsE,"a",@progbits
	.sectionflags	@""
	.align	4
.nv.constant0._ZN7cutlass13device_kernelIN5flash11enable_sm90INS1_16FlashAttnFwdSm90INS1_25CollectiveMainloopFwdSm90ILi2EN4cute5tupleIJNS5_1CILi1EEES8_S8_EEENS6_IJNS7_ILi192EEENS7_ILi144EEENS7_ILi96EEEEEELi96ENS_10bfloat16_tEfNS_4arch4Sm90ELb0ELb0ELb0ELb1ELb0ELb1ELb0ELb0ELb1ELb0ELb0ELb0EEENS1_21CollectiveEpilogueFwdINS6_IJSA_SC_SB_EEES9_SE_SG_Li384ELb1ELb0ELb0ELb0EEENS1_36VarlenDynamicPersistentTileSchedulerILi192ELi144ELi384ELi32ELb0ELb0ELb1ELb0ELb1ELb1EEEEEEEEEvNT_6ParamsE:
	.zero		3456


//--------------------- .nv.constant0._ZN7cutlass13device_kernelIN5flash11enable_sm90INS1_16FlashAttnFwdSm90INS1_25CollectiveMainloopFwdSm90ILi2EN4cute5tupleIJNS5_1CILi1EEES8_S8_EEENS6_IJNS7_ILi192EEENS7_ILi128EEENS7_ILi96EEEEEELi96ENS_10bfloat16_tEfNS_4arch4Sm90ELb0ELb1ELb0ELb0ELb0ELb0ELb0ELb0ELb1ELb0ELb0ELb0EEENS1_21CollectiveEpilogueFwdINS6_IJSA_SC_SB_EEES9_SE_SG_Li384ELb0ELb0ELb0ELb0EEENS1_30DynamicPersistentTileSchedulerILi384ELi32ELb0ELb0ELb1EEEEEEEEEvNT_6ParamsE --------------------------
	.section	.nv.constant0._ZN7cutlass13device_kernelIN5flash11enable_sm90INS1_16FlashAttnFwdSm90INS1_25CollectiveMainloopFwdSm90ILi2EN4cute5tupleIJNS5_1CILi1EEES8_S8_EEENS6_IJNS7_ILi192EEENS7_ILi128EEENS7_ILi96EEEEEELi96ENS_10bfloat16_tEfNS_4arch4Sm90ELb0ELb1ELb0ELb0ELb0ELb0ELb0ELb0ELb1ELb0ELb0ELb0EEENS1_21CollectiveEpilogueFwdINS6_IJSA_SC_SB_EEES9_SE_SG_Li384ELb0ELb0ELb0ELb0EEENS1_30DynamicPersistentTileSchedulerILi384ELi32ELb0ELb0ELb1EEEEEEEEEvNT_6ParamsE,"a",@progbits
	.sectionflags	@""
	.align	4
.nv.constant0._ZN7cutlass13device_kernelIN5flash11enable_sm90INS1_16FlashAttnFwdSm90INS1_25CollectiveMainloopFwdSm90ILi2EN4cute5tupleIJNS5_1CILi1EEES8_S8_EEENS6_IJNS7_ILi192EEENS7_ILi128EEENS7_ILi96EEEEEELi96ENS_10bfloat16_tEfNS_4arch4Sm90ELb0ELb1ELb0ELb0ELb0ELb0ELb0ELb0ELb1ELb0ELb0ELb0EEENS1_21CollectiveEpilogueFwdINS6_IJSA_SC_SB_EEES9_SE_SG_Li384ELb0ELb0ELb0ELb0EEENS1_30DynamicPersistentTileSchedulerILi384ELi32ELb0ELb0ELb1EEEEEEEEEvNT_6ParamsE:
	.zero		3840


//--------------------- .nv.constant0._ZN7cutlass13device_kernelIN5flash11enable_sm90INS1_16FlashAttnFwdSm90INS1_25CollectiveMainloopFwdSm90ILi2EN4cute5tupleIJNS5_1CILi1EEES8_S8_EEENS6_IJNS7_ILi192EEENS7_ILi128EEENS7_ILi96EEEEEELi96ENS_10bfloat16_tEfNS_4arch4Sm90ELb0ELb1ELb0ELb1ELb0ELb0ELb0ELb0ELb1ELb0ELb0ELb0EEENS1_21CollectiveEpilogueFwdINS6_IJSA_SC_SB_EEES9_SE_SG_Li384ELb1ELb0ELb0ELb0EEENS1_36VarlenDynamicPersistentTileSchedulerILi192ELi128ELi384ELi32ELb0ELb0ELb1ELb1ELb0ELb1EEEEEEEEEvNT_6ParamsE --------------------------
	.section	.nv.constant0._ZN7cutlass13device_kernelIN5flash11enable_sm90INS1_16FlashAttnFwdSm90INS1_25CollectiveMainloopFwdSm90ILi2EN4cute5tupleIJNS5_1CILi1EEES8_S8_EEENS6_IJNS7_ILi192EEENS7_ILi128EEENS7_ILi96EEEEEELi96ENS_10bfloat16_tEfNS_4arch4Sm90ELb0ELb1ELb0ELb1ELb0ELb0ELb0ELb0ELb1ELb0ELb0ELb0EEENS1_21CollectiveEpilogueFwdINS6_IJSA_SC_SB_EEES9_SE_SG_Li384ELb1ELb0ELb0ELb0EEENS1_36VarlenDynamicPersistentTileSchedulerILi192ELi128ELi384ELi32ELb0ELb0ELb1ELb1ELb0ELb1EEEEEEEEEvNT_6ParamsE,"a",@progbits
	.sectionflags	@""
	.align	4
.nv.constant0._ZN7cutlass13device_kernelIN5flash11enable_sm90INS1_16FlashAttnFwdSm90INS1_25CollectiveMainloopFwdSm90ILi2EN4cute5tupleIJNS5_1CILi1EEES8_S8_EEENS6_IJNS7_ILi192EEENS7_ILi128EEENS7_ILi96EEEEEELi96ENS_10bfloat16_tEfNS_4arch4Sm90ELb0ELb1ELb0ELb1ELb0ELb0ELb0ELb0ELb1ELb0ELb0ELb0EEENS1_21CollectiveEpilogueFwdINS6_IJSA_SC_SB_EEES9_SE_SG_Li384ELb1ELb0ELb0ELb0EEENS1_36VarlenDynamicPersistentTileSchedulerILi192ELi128ELi384ELi32ELb0ELb0ELb1ELb1ELb0ELb1EEEEEEEEEvNT_6ParamsE:
	.zero		3456


//--------------------- .nv.constant0._ZN7cutlass13device_kernelIN5flash11enable_sm90INS1_16FlashAttnFwdSm90INS1_25CollectiveMainloopFwdSm90ILi2EN4cute5tupleIJNS5_1CILi1EEES8_S8_EEENS6_IJNS7_ILi192EEENS7_ILi128EEENS7_ILi96EEEEEELi96ENS_10bfloat16_tEfNS_4arch4Sm90ELb0ELb1ELb0ELb1ELb0ELb1ELb0ELb0ELb1ELb0ELb0ELb0EEENS1_21CollectiveEpilogueFwdINS6_IJSA_SC_SB_EEES9_SE_SG_Li384ELb1ELb0ELb0ELb0EEENS1_36VarlenDynamicPersistentTileSchedulerILi192ELi128ELi384ELi32ELb0ELb0ELb1ELb1ELb0ELb1EEEEEEEEEvNT_6ParamsE --------------------------
	.section	.nv.constant0._ZN7cutlass13device_kernelIN5flash11enable_sm90INS1_16FlashAttnFwdSm90INS1_25CollectiveMainloopFwdSm90ILi2EN4cute5tupleIJNS5_1CILi1EEES8_S8_EEENS6_IJNS7_ILi192EEENS7_ILi128EEENS7_ILi96EEEEEELi96ENS_10bfloat16_tEfNS_4arch4Sm90ELb0ELb1ELb0ELb1ELb0ELb1ELb0ELb0ELb1ELb0ELb0ELb0EEENS1_21CollectiveEpilogueFwdINS6_IJSA_SC_SB_EEES9_SE_SG_Li384ELb1ELb0ELb0ELb0EEENS1_36VarlenDynamicPersistentTileSchedulerILi192ELi128ELi384ELi32ELb0ELb0ELb1ELb1ELb0ELb1EEEEEEEEEvNT_6ParamsE,"a",@progbits
	.sectionflags	@""
	.align	4
.nv.constant0._ZN7cutlass13device_kernelIN5flash11enable_sm90INS1_16FlashAttnFwdSm90INS1_25CollectiveMainloopFwdSm90ILi2EN4cute5tupleIJNS5_1CILi1EEES8_S8_EEENS6_IJNS7_ILi192EEENS7_ILi128EEENS7_ILi96EEEEEELi96ENS_10bfloat16_tEfNS_4arch4Sm90ELb0ELb1ELb0ELb1ELb0ELb1ELb0ELb0ELb1ELb0ELb0ELb0EEENS1_21CollectiveEpilogueFwdINS6_IJSA_SC_SB_EEES9_SE_SG_Li384ELb1ELb0ELb0ELb0EEENS1_36VarlenDynamicPersistentTileSchedulerILi192ELi128ELi384ELi32ELb0ELb0ELb1ELb1ELb0ELb1EEEEEEEEEvNT_6ParamsE:
	.zero		3456


//--------------------- .nv.constant0._ZN7cutlass13device_kernelIN5flash11enable_sm90INS1_16FlashAttnFwdSm90INS1_25CollectiveMainloopFwdSm90ILi2EN4cute5tupleIJNS5_1CILi1EEES8_S8_EEENS6_IJNS7_ILi192EEENS7_ILi144EEENS7_ILi96EEEEEELi96ENS_10bfloat16_tEfNS_4arch4Sm90ELb1ELb0ELb0ELb0ELb0ELb0ELb0ELb0ELb1ELb0ELb0ELb0EEENS1_21CollectiveEpilogueFwdINS6_IJSA_SC_SB_EEES9_SE_SG_Li384ELb0ELb0ELb0ELb0EEENS1_30DynamicPersistentTileSchedulerILi384ELi32ELb0ELb0ELb1EEEEEEEEEvNT_6ParamsE --------------------------
	.section	.nv.constant0._ZN7cutlass13device_kernelIN5flash11enable_sm90INS1_16FlashAttnFwdSm90INS1_25CollectiveMainloopFwdSm90ILi2EN4cute5tupleIJNS5_1CILi1EEES8_S8_EEENS6_IJNS7_ILi192EEENS7_ILi144EEENS7_ILi96EEEEEELi96ENS_10bfloat16_tEfNS_4arch4Sm90ELb1ELb0ELb0ELb0ELb0ELb0ELb0ELb0ELb1ELb0ELb0ELb0EEENS1_21CollectiveEpilogueFwdINS6_IJSA_SC_SB_EEES9_SE_SG_Li384ELb0ELb0ELb0ELb0EEENS1_30DynamicPersistentTileSchedulerILi384ELi32ELb0ELb0ELb1EEEEEEEEEvNT_6ParamsE,"a",@progbits
	.sectionflags	@""
	.align	4
.nv.constant0._ZN7cutlass13device_kernelIN5flash11enable_sm90INS1_16FlashAttnFwdSm90INS1_25CollectiveMainloopFwdSm90ILi2EN4cute5tupleIJNS5_1CILi1EEES8_S8_EEENS6_IJNS7_ILi192EEENS7_ILi144EEENS7_ILi96EEEEEELi96ENS_10bfloat16_tEfNS_4arch4Sm90ELb1ELb0ELb0ELb0ELb0ELb0ELb0ELb0ELb1ELb0ELb0ELb0EEENS1_21CollectiveEpilogueFwdINS6_IJSA_SC_SB_EEES9_SE_SG_Li384ELb0ELb0ELb0ELb0EEENS1_30DynamicPersistentTileSchedulerILi384ELi32ELb0ELb0ELb1EEEEEEEEEvNT_6ParamsE:
	.zero		3840


//--------------------- .nv.constant0._ZN7cutlass13device_kernelIN5flash11enable_sm90INS1_16FlashAttnFwdSm90INS1_25CollectiveMainloopFwdSm90ILi2EN4cute5tupleIJNS5_1CILi1EEES8_S8_EEENS6_IJNS7_ILi192EEENS7_ILi144EEENS7_ILi96EEEEEELi96ENS_10bfloat16_tEfNS_4arch4Sm90ELb1ELb0ELb0ELb1ELb0ELb0ELb0ELb0ELb1ELb0ELb0ELb0EEENS1_21CollectiveEpilogueFwdINS6_IJSA_SC_SB_EEES9_SE_SG_Li384ELb1ELb0ELb0ELb0EEENS1_36VarlenDynamicPersistentTileSchedulerILi192ELi144ELi384ELi32ELb0ELb0ELb1ELb1ELb1ELb1EEEEEEEEEvNT_6ParamsE --------------------------
	.section	.nv.constant0._ZN7cutlass13device_kernelIN5flash11enable_sm90INS1_16FlashAttnFwdSm90INS1_25CollectiveMainloopFwdSm90ILi2EN4cute5tupleIJNS5_1CILi1EEES8_S8_EEENS6_IJNS7_ILi192EEENS7_ILi144EEENS7_ILi96EEEEEELi96ENS_10bfloat16_tEfNS_4arch4Sm90ELb1ELb0ELb0ELb1ELb0ELb0ELb0ELb0ELb1ELb0ELb0ELb0EEENS1_21CollectiveEpilogueFwdINS6_IJSA_SC_SB_EEES9_SE_SG_Li384ELb1ELb0ELb0ELb0EEENS1_36VarlenDynamicPersistentTileSchedulerILi192ELi144ELi384ELi32ELb0ELb0ELb1ELb1ELb1ELb1EEEEEEEEEvNT_6ParamsE,"a",@progbits
	.sectionflags	@""
	.align	4
.nv.constant0._ZN7cutlass13device_kernelIN5flash11enable_sm90INS1_16FlashAttnFwdSm90INS1_25CollectiveMainloopFwdSm90ILi2EN4cute5tupleIJNS5_1CILi1EEES8_S8_EEENS6_IJNS7_ILi192EEENS7_ILi144EEENS7_ILi96EEEEEELi96ENS_10bfloat16_tEfNS_4arch4Sm90ELb1ELb0ELb0ELb1ELb0ELb0ELb0ELb0ELb1ELb0ELb0ELb0EEENS1_21CollectiveEpilogueFwdINS6_IJSA_SC_SB_EEES9_SE_SG_Li384ELb1ELb0ELb0ELb0EEENS1_36VarlenDynamicPersistentTileSchedulerILi192ELi144ELi384ELi32ELb0ELb0ELb1ELb1ELb1ELb1EEEEEEEEEvNT_6ParamsE:
	.zero		3456


//--------------------- .nv.constant0._ZN7cutlass13device_kernelIN5flash11enable_sm90INS1_16FlashAttnFwdSm90INS1_25CollectiveMainloopFwdSm90ILi2EN4cute5tupleIJNS5_1CILi1EEES8_S8_EEENS6_IJNS7_ILi192EEENS7_ILi144EEENS7_ILi96EEEEEELi96ENS_10bfloat16_tEfNS_4arch4Sm90ELb1ELb0ELb0ELb1ELb0ELb1ELb0ELb0ELb1ELb0ELb0ELb0EEENS1_21CollectiveEpilogueFwdINS6_IJSA_SC_SB_EEES9_SE_SG_Li384ELb1ELb0ELb0ELb0EEENS1_36VarlenDynamicPersistentTileSchedulerILi192ELi144ELi384ELi32ELb0ELb0ELb1ELb1ELb1ELb1EEEEEEEEEvNT_6ParamsE --------------------------
	.section	.nv.constant0._ZN7cutlass13device_kernelIN5flash11enable_sm90INS1_16FlashAttnFwdSm90INS1_25CollectiveMainloopFwdSm90ILi2EN4cute5tupleIJNS5_1CILi1EEES8_S8_EEENS6_IJNS7_ILi192EEENS7_ILi144EEENS7_ILi96EEEEEELi96ENS_10bfloat16_tEfNS_4arch4Sm90ELb1ELb0ELb0ELb1ELb0ELb1ELb0ELb0ELb1ELb0ELb0ELb0EEENS1_21CollectiveEpilogueFwdINS6_IJSA_SC_SB_EEES9_SE_SG_Li384ELb1ELb0ELb0ELb0EEENS1_36VarlenDynamicPersistentTileSchedulerILi192ELi144ELi384ELi32ELb0ELb0ELb1ELb1ELb1ELb1EEEEEEEEEvNT_6ParamsE,"a",@progbits
	.sectionflags	@""
	.align	4
.nv.constant0._ZN7cutlass13device_kernelIN5flash11enable_sm90INS1_16FlashAttnFwdSm90INS1_25CollectiveMainloopFwdSm90ILi2EN4cute5tupleIJNS5_1CILi1EEES8_S8_EEENS6_IJNS7_ILi192EEENS7_ILi144EEENS7_ILi96EEEEEELi96ENS_10bfloat16_tEfNS_4arch4Sm90ELb1ELb0ELb0ELb1ELb0ELb1ELb0ELb0ELb1ELb0ELb0ELb0EEENS1_21CollectiveEpilogueFwdINS6_IJSA_SC_SB_EEES9_SE_SG_Li384ELb1ELb0ELb0ELb0EEENS1_36VarlenDynamicPersistentTileSchedulerILi192ELi144ELi384ELi32ELb0ELb0ELb1ELb1ELb1ELb1EEEEEEEEEvNT_6ParamsE:
	.zero		3456


//--------------------- SYMBOLS --------------------------

	.type		.nv.reservedSmem.offset0,@object
	.size		.nv.reservedSmem.offset0,0x4
